// auto-generated by cutlass_sweep.gemm — config: {"arch": "sm_90", "cluster_m": 1, "cluster_n": 1, "dtype": "fp16", "dtype_b": "fp16", "layout": "nt", "stages": 0, "tile_k": 32, "tile_m": 128, "tile_n": 256}
#include "cutlass/cutlass.h"
#include "cutlass/gemm/collective/collective_builder.hpp"
#include "cutlass/gemm/device/gemm_universal_adapter.h"
#include "cutlass/gemm/kernel/gemm_universal.hpp"
#include "cutlass/epilogue/collective/collective_builder.hpp"

using ElemA = cutlass::half_t;
using ElemB = cutlass::half_t;
using ElemCD = cutlass::half_t;
using Acc  = float;
using TileShape    = cute::Shape<cute::_128, cute::_256, cute::_32>;
using ClusterShape = cute::Shape<cute::_1, cute::_1, cute::_1>;

using CollectiveEpilogue = typename cutlass::epilogue::collective::CollectiveBuilder<
    cutlass::arch::Sm90, cutlass::arch::OpClassTensorOp,
    TileShape, ClusterShape,
    cutlass::epilogue::collective::EpilogueTileAuto,
    Acc, Acc,
    ElemCD, cutlass::layout::RowMajor, 128 / cutlass::sizeof_bits<ElemCD>::value,
    ElemCD, cutlass::layout::RowMajor, 128 / cutlass::sizeof_bits<ElemCD>::value,
    cutlass::epilogue::collective::EpilogueScheduleAuto
  >::CollectiveOp;

using CollectiveMainloop = typename cutlass::gemm::collective::CollectiveBuilder<
    cutlass::arch::Sm90, cutlass::arch::OpClassTensorOp,
    ElemA, cutlass::layout::RowMajor, 128 / cutlass::sizeof_bits<ElemA>::value,
    ElemB, cutlass::layout::ColumnMajor, 128 / cutlass::sizeof_bits<ElemB>::value,
    Acc,
    TileShape, ClusterShape,
    cutlass::gemm::collective::StageCountAutoCarveout<static_cast<int>(sizeof(typename CollectiveEpilogue::SharedStorage))>,
    cutlass::gemm::collective::KernelScheduleAuto
  >::CollectiveOp;

using GemmKernel = cutlass::gemm::kernel::GemmUniversal<
    cute::Shape<int,int,int,int>,
    CollectiveMainloop,
    CollectiveEpilogue
>;
using Gemm = cutlass::gemm::device::GemmUniversalAdapter<GemmKernel>;

// Force the device kernel symbol into the cubin without needing a host main.
auto* _anchor = &cutlass::device_kernel<GemmKernel>;


// ===== COMPILED SASS (sm_90a) =====

	.target	sm_90a

	.elftype	@"ET_EXEC"


//--------------------- .note.nv.tkinfo           --------------------------
	.section	.note.nv.tkinfo,"",@"SHT_NOTE"
	.sectionflags	@"SHF_NOTE_NV_TKINFO"
	.tkinfo
        /*0018*/ 	.word	0x00000002
        /*0030*/ 	.string	""
        /*0030*/ 	.string	"ptxas"
        /*0030*/ 	.string	"Cuda compilation tools, release 13.0, V13.0.88"
        /*0030*/ 	.string	"Build cuda_13.0.r13.0/compiler.36424714_0"
        /*0030*/ 	.string	"-arch sm_90a -m 64 "



//--------------------- .note.nv.cuinfo           --------------------------
	.section	.note.nv.cuinfo,"",@"SHT_NOTE"
	.sectionflags	@"SHF_NOTE_NV_CUINFO"
        /*0018*/ 	.short	0x0002
        /*001a*/ 	.short	0x005a
        /*001c*/ 	.short	0x0082
	.zero		2


//--------------------- .nv.info                  --------------------------
	.section	.nv.info,"",@"SHT_CUDA_INFO"
	.align	4


	//----- nvinfo : EIATTR_REGCOUNT
	.align		4
        /*0000*/ 	.byte	0x04, 0x2f
        /*0002*/ 	.short	(.L_15 - .L_14)
	.align		4
.L_14:
        /*0004*/ 	.word	index@(_ZN7cutlass13device_kernelINS_4gemm6kernel13GemmUniversalIN4cute5tupleIJiiiiEEENS1_10collective13CollectiveMmaINS1_34MainloopSm90TmaGmmaWarpSpecializedILi9ENS5_IJNS4_1CILi1EEESB_SB_EEENS1_35KernelTmaWarpSpecializedCooperativeEEENS5_IJNSA_ILi128EEENSA_ILi256EEENSA_ILi32EEEEEENS_6half_tENS5_IJlSB_lEEESJ_SK_NS4_8TiledMMAINS4_8MMA_AtomIJNS4_4SM904GMMA26MMA_64x256x16_F32F16F16_SSILNSO_5MajorE0ELSQ_0ELNSO_7ScaleInE1ELSR_1EEEEEENS4_6LayoutINS5_IJNSA_ILi2EEESB_SB_EEENS5_IJSB_NSA_ILi0EEESX_EEEEENS5_IJNS4_10UnderscoreES10_S10_EEEEENS4_13SM90_TMA_LOADENS4_14ComposedLayoutINS4_7SwizzleILi2ELi4ELi3EEENS4_18smem_ptr_flag_bitsILi16EEENSU_INS5_IJNSA_ILi8EEESH_EEENS5_IJSH_SB_EEEEEEEvNS4_8identityES13_S1D_vS1E_EENS_8epilogue10collective6detail29Sm90TmaWarpSpecializedAdapterINS1H_15DefaultEpilogueISJ_SK_SK_NS1G_6thread17LinearCombinationISJ_Li1EffLNS1L_9ScaleType4KindE0ELNS_15FloatRoundStyleE2ESJ_EENS1_15EpilogueDefaultEEEEEvvEEEEvNT_6ParamsE)
        /*0008*/ 	.word	0x000000a8


	//----- nvinfo : EIATTR_FRAME_SIZE
	.align		4
.L_15:
        /*000c*/ 	.byte	0x04, 0x11
        /*000e*/ 	.short	(.L_17 - .L_16)
	.align		4
.L_16:
        /*0010*/ 	.word	index@(_ZN7cutlass13device_kernelINS_4gemm6kernel13GemmUniversalIN4cute5tupleIJiiiiEEENS1_10collective13CollectiveMmaINS1_34MainloopSm90TmaGmmaWarpSpecializedILi9ENS5_IJNS4_1CILi1EEESB_SB_EEENS1_35KernelTmaWarpSpecializedCooperativeEEENS5_IJNSA_ILi128EEENSA_ILi256EEENSA_ILi32EEEEEENS_6half_tENS5_IJlSB_lEEESJ_SK_NS4_8TiledMMAINS4_8MMA_AtomIJNS4_4SM904GMMA26MMA_64x256x16_F32F16F16_SSILNSO_5MajorE0ELSQ_0ELNSO_7ScaleInE1ELSR_1EEEEEENS4_6LayoutINS5_IJNSA_ILi2EEESB_SB_EEENS5_IJSB_NSA_ILi0EEESX_EEEEENS5_IJNS4_10UnderscoreES10_S10_EEEEENS4_13SM90_TMA_LOADENS4_14ComposedLayoutINS4_7SwizzleILi2ELi4ELi3EEENS4_18smem_ptr_flag_bitsILi16EEENSU_INS5_IJNSA_ILi8EEESH_EEENS5_IJSH_SB_EEEEEEEvNS4_8identityES13_S1D_vS1E_EENS_8epilogue10collective6detail29Sm90TmaWarpSpecializedAdapterINS1H_15DefaultEpilogueISJ_SK_SK_NS1G_6thread17LinearCombinationISJ_Li1EffLNS1L_9ScaleType4KindE0ELNS_15FloatRoundStyleE2ESJ_EENS1_15EpilogueDefaultEEEEEvvEEEEvNT_6ParamsE)
        /*0014*/ 	.word	0x00000000


	//----- nvinfo : EIATTR_MIN_STACK_SIZE
	.align		4
.L_17:
        /*0018*/ 	.byte	0x04, 0x12
        /*001a*/ 	.short	(.L_19 - .L_18)
	.align		4
.L_18:
        /*001c*/ 	.word	index@(_ZN7cutlass13device_kernelINS_4gemm6kernel13GemmUniversalIN4cute5tupleIJiiiiEEENS1_10collective13CollectiveMmaINS1_34MainloopSm90TmaGmmaWarpSpecializedILi9ENS5_IJNS4_1CILi1EEESB_SB_EEENS1_35KernelTmaWarpSpecializedCooperativeEEENS5_IJNSA_ILi128EEENSA_ILi256EEENSA_ILi32EEEEEENS_6half_tENS5_IJlSB_lEEESJ_SK_NS4_8TiledMMAINS4_8MMA_AtomIJNS4_4SM904GMMA26MMA_64x256x16_F32F16F16_SSILNSO_5MajorE0ELSQ_0ELNSO_7ScaleInE1ELSR_1EEEEEENS4_6LayoutINS5_IJNSA_ILi2EEESB_SB_EEENS5_IJSB_NSA_ILi0EEESX_EEEEENS5_IJNS4_10UnderscoreES10_S10_EEEEENS4_13SM90_TMA_LOADENS4_14ComposedLayoutINS4_7SwizzleILi2ELi4ELi3EEENS4_18smem_ptr_flag_bitsILi16EEENSU_INS5_IJNSA_ILi8EEESH_EEENS5_IJSH_SB_EEEEEEEvNS4_8identityES13_S1D_vS1E_EENS_8epilogue10collective6detail29Sm90TmaWarpSpecializedAdapterINS1H_15DefaultEpilogueISJ_SK_SK_NS1G_6thread17LinearCombinationISJ_Li1EffLNS1L_9ScaleType4KindE0ELNS_15FloatRoundStyleE2ESJ_EENS1_15EpilogueDefaultEEEEEvvEEEEvNT_6ParamsE)
        /*0020*/ 	.word	0x00000000
.L_19:


//--------------------- .nv.compat                --------------------------
	.section	.nv.compat,"",@"SHT_CUDA_COMPAT_INFO"
	.align	4
        /*0000*/ 	.byte	0x02, 0x09, 0x01, 0x00, 0x02, 0x02, 0x04, 0x00, 0x02, 0x05, 0x05, 0x00, 0x03, 0x07, 0x01, 0x01
        /*0010*/ 	.byte	0x02, 0x03, 0x01, 0x00, 0x02, 0x06, 0x01, 0x00, 0x04, 0x0b, 0x08, 0x00, 0x00, 0x00, 0x00, 0x00
        /*0020*/ 	.byte	0x00, 0x00, 0x00, 0x00


//--------------------- .nv.info._ZN7cutlass13device_kernelINS_4gemm6kernel13GemmUniversalIN4cute5tupleIJiiiiEEENS1_10collective13CollectiveMmaINS1_34MainloopSm90TmaGmmaWarpSpecializedILi9ENS5_IJNS4_1CILi1EEESB_SB_EEENS1_35KernelTmaWarpSpecializedCooperativeEEENS5_IJNSA_ILi128EEENSA_ILi256EEENSA_ILi32EEEEEENS_6half_tENS5_IJlSB_lEEESJ_SK_NS4_8TiledMMAINS4_8MMA_AtomIJNS4_4SM904GMMA26MMA_64x256x16_F32F16F16_SSILNSO_5MajorE0ELSQ_0ELNSO_7ScaleInE1ELSR_1EEEEEENS4_6LayoutINS5_IJNSA_ILi2EEESB_SB_EEENS5_IJSB_NSA_ILi0EEESX_EEEEENS5_IJNS4_10UnderscoreES10_S10_EEEEENS4_13SM90_TMA_LOADENS4_14ComposedLayoutINS4_7SwizzleILi2ELi4ELi3EEENS4_18smem_ptr_flag_bitsILi16EEENSU_INS5_IJNSA_ILi8EEESH_EEENS5_IJSH_SB_EEEEEEEvNS4_8identityES13_S1D_vS1E_EENS_8epilogue10collective6detail29Sm90TmaWarpSpecializedAdapterINS1H_15DefaultEpilogueISJ_SK_SK_NS1G_6thread17LinearCombinationISJ_Li1EffLNS1L_9ScaleType4KindE0ELNS_15FloatRoundStyleE2ESJ_EENS1_15EpilogueDefaultEEEEEvvEEEEvNT_6ParamsE --------------------------
	.section	.nv.info._ZN7cutlass13device_kernelINS_4gemm6kernel13GemmUniversalIN4cute5tupleIJiiiiEEENS1_10collective13CollectiveMmaINS1_34MainloopSm90TmaGmmaWarpSpecializedILi9ENS5_IJNS4_1CILi1EEESB_SB_EEENS1_35KernelTmaWarpSpecializedCooperativeEEENS5_IJNSA_ILi128EEENSA_ILi256EEENSA_ILi32EEEEEENS_6half_tENS5_IJlSB_lEEESJ_SK_NS4_8TiledMMAINS4_8MMA_AtomIJNS4_4SM904GMMA26MMA_64x256x16_F32F16F16_SSILNSO_5MajorE0ELSQ_0ELNSO_7ScaleInE1ELSR_1EEEEEENS4_6LayoutINS5_IJNSA_ILi2EEESB_SB_EEENS5_IJSB_NSA_ILi0EEESX_EEEEENS5_IJNS4_10UnderscoreES10_S10_EEEEENS4_13SM90_TMA_LOADENS4_14ComposedLayoutINS4_7SwizzleILi2ELi4ELi3EEENS4_18smem_ptr_flag_bitsILi16EEENSU_INS5_IJNSA_ILi8EEESH_EEENS5_IJSH_SB_EEEEEEEvNS4_8identityES13_S1D_vS1E_EENS_8epilogue10collective6detail29Sm90TmaWarpSpecializedAdapterINS1H_15DefaultEpilogueISJ_SK_SK_NS1G_6thread17LinearCombinationISJ_Li1EffLNS1L_9ScaleType4KindE0ELNS_15FloatRoundStyleE2ESJ_EENS1_15EpilogueDefaultEEEEEvvEEEEvNT_6ParamsE,"",@"SHT_CUDA_INFO"
	.sectionflags	@""
	.align	4


	//----- nvinfo : EIATTR_CUDA_API_VERSION
	.align		4
        /*0000*/ 	.byte	0x04, 0x37
        /*0002*/ 	.short	(.L_21 - .L_20)
.L_20:
        /*0004*/ 	.word	0x00000082


	//----- nvinfo : EIATTR_KPARAM_INFO
	.align		4
.L_21:
        /*0008*/ 	.byte	0x04, 0x17
        /*000a*/ 	.short	(.L_23 - .L_22)
.L_22:
        /*000c*/ 	.word	0x00000000
        /*0010*/ 	.short	0x0000
        /*0012*/ 	.short	0x0070
        /*0014*/ 	.byte	0x00, 0xf0, 0x01, 0x10


	//----- nvinfo : EIATTR_SPARSE_MMA_MASK
	.align		4
.L_23:
        /*0018*/ 	.byte	0x03, 0x50
        /*001a*/ 	.short	0x0000


	//----- nvinfo : EIATTR_MAXREG_COUNT
	.align		4
        /*001c*/ 	.byte	0x03, 0x1b
        /*001e*/ 	.short	0x00a8


	//----- nvinfo : EIATTR_NUM_BARRIERS
	.align		4
        /*0020*/ 	.byte	0x02, 0x4c
        /*0022*/ 	.byte	0x01
	.zero		1


	//----- nvinfo : EIATTR_EXTERNS
	.align		4
        /*0024*/ 	.byte	0x04, 0x0f
        /*0026*/ 	.short	(.L_25 - .L_24)


	//   ....[0]....
	.align		4
.L_24:
        /*0028*/ 	.word	index@(__assertfail)


	//----- nvinfo : EIATTR_MERCURY_ISA_VERSION
	.align		4
.L_25:
        /*002c*/ 	.byte	0x03, 0x5f
        /*002e*/ 	.short	0x0101


	//----- nvinfo : EIATTR_INT_WARP_WIDE_INSTR_OFFSETS
	.align		4
        /*0030*/ 	.byte	0x04, 0x31
        /*0032*/ 	.short	(.L_27 - .L_26)


	//   ....[0]....
.L_26:
        /*0034*/ 	.word	0x00000480


	//   ....[1]....
        /*0038*/ 	.word	0x000004b0


	//   ....[2]....
        /*003c*/ 	.word	0x00000590


	//----- nvinfo : EIATTR_COOP_GROUP_MASK_REGIDS
	.align		4
.L_27:
        /*0040*/ 	.byte	0x04, 0x29
        /*0042*/ 	.short	(.L_29 - .L_28)


	//   ....[0]....
.L_28:
        /*0044*/ 	.word	0xffffffff


	//   ....[1]....
        /*0048*/ 	.word	0xffffffff


	//   ....[2]....
        /*004c*/ 	.word	0xffffffff


	//   ....[3]....
        /*0050*/ 	.word	0xffffffff


	//   ....[4]....
        /*0054*/ 	.word	0xffffffff


	//----- nvinfo : EIATTR_COOP_GROUP_INSTR_OFFSETS
	.align		4
.L_29:
        /*0058*/ 	.byte	0x04, 0x28
        /*005a*/ 	.short	(.L_31 - .L_30)


	//   ....[0]....
.L_30:
        /*005c*/ 	.word	0x00000060


	//   ....[1]....
        /*0060*/ 	.word	0x00000070


	//   ....[2]....
        /*0064*/ 	.word	0x00000130


	//   ....[3]....
        /*0068*/ 	.word	0x00000390


	//   ....[4]....
        /*006c*/ 	.word	0x00001040


	//----- nvinfo : EIATTR_REG_RECONFIG
	.align		4
.L_31:
        /*0070*/ 	.byte	0x01, 0x54
	.zero		2


	//----- nvinfo : EIATTR_SYSCALL_OFFSETS
	.align		4
        /*0074*/ 	.byte	0x04, 0x46
        /*0076*/ 	.short	(.L_33 - .L_32)


	//   ....[0]....
.L_32:
        /*0078*/ 	.word	0x00001200


	//----- nvinfo : EIATTR_MBARRIER_INSTR_OFFSETS
	.align		4
.L_33:
        /*007c*/ 	.byte	0x04, 0x39
        /*007e*/ 	.short	(.L_35 - .L_34)


	//   ....[0]....
.L_34:
        /*0080*/ 	.word	0x00000250
        /*0084*/ 	.word	0x000000ff
        /*0088*/ 	.word	0x00000000
        /*008c*/ 	.short	0x0100
        /*008e*/ 	.byte	0x08
	.zero		1


	//   ....[1]....
        /*0090*/ 	.word	0x00000260
        /*0094*/ 	.word	0x000000ff
        /*0098*/ 	.word	0x00000048
        /*009c*/ 	.short	0x0100
        /*009e*/ 	.byte	0x08
	.zero		1


	//   ....[2]....
        /*00a0*/ 	.word	0x00000270
        /*00a4*/ 	.word	0x000000ff
        /*00a8*/ 	.word	0x00000008
        /*00ac*/ 	.short	0x0100
        /*00ae*/ 	.byte	0x08
	.zero		1


	//   ....[3]....
        /*00b0*/ 	.word	0x00000280
        /*00b4*/ 	.word	0x000000ff
        /*00b8*/ 	.word	0x00000050
        /*00bc*/ 	.short	0x0100
        /*00be*/ 	.byte	0x08
	.zero		1


	//   ....[4]....
        /*00c0*/ 	.word	0x00000290
        /*00c4*/ 	.word	0x000000ff
        /*00c8*/ 	.word	0x00000010
        /*00cc*/ 	.short	0x0100
        /*00ce*/ 	.byte	0x08
	.zero		1


	//   ....[5]....
        /*00d0*/ 	.word	0x000002a0
        /*00d4*/ 	.word	0x000000ff
        /*00d8*/ 	.word	0x00000058
        /*00dc*/ 	.short	0x0100
        /*00de*/ 	.byte	0x08
	.zero		1


	//   ....[6]....
        /*00e0*/ 	.word	0x000002b0
        /*00e4*/ 	.word	0x000000ff
        /*00e8*/ 	.word	0x00000018
        /*00ec*/ 	.short	0x0100
        /*00ee*/ 	.byte	0x08
	.zero		1


	//   ....[7]....
        /*00f0*/ 	.word	0x000002c0
        /*00f4*/ 	.word	0x000000ff
        /*00f8*/ 	.word	0x00000060
        /*00fc*/ 	.short	0x0100
        /*00fe*/ 	.byte	0x08
	.zero		1


	//   ....[8]....
        /*0100*/ 	.word	0x000002d0
        /*0104*/ 	.word	0x000000ff
        /*0108*/ 	.word	0x00000020
        /*010c*/ 	.short	0x0100
        /*010e*/ 	.byte	0x08
	.zero		1


	//   ....[9]....
        /*0110*/ 	.word	0x000002e0
        /*0114*/ 	.word	0x000000ff
        /*0118*/ 	.word	0x00000068
        /*011c*/ 	.short	0x0100
        /*011e*/ 	.byte	0x08
	.zero		1


	//   ....[10]....
        /*0120*/ 	.word	0x000002f0
        /*0124*/ 	.word	0x000000ff
        /*0128*/ 	.word	0x00000028
        /*012c*/ 	.short	0x0100
        /*012e*/ 	.byte	0x08
	.zero		1


	//   ....[11]....
        /*0130*/ 	.word	0x00000300
        /*0134*/ 	.word	0x000000ff
        /*0138*/ 	.word	0x00000070
        /*013c*/ 	.short	0x0100
        /*013e*/ 	.byte	0x08
	.zero		1


	//   ....[12]....
        /*0140*/ 	.word	0x00000310
        /*0144*/ 	.word	0x000000ff
        /*0148*/ 	.word	0x00000030
        /*014c*/ 	.short	0x0100
        /*014e*/ 	.byte	0x08
	.zero		1


	//   ....[13]....
        /*0150*/ 	.word	0x00000320
        /*0154*/ 	.word	0x000000ff
        /*0158*/ 	.word	0x00000078
        /*015c*/ 	.short	0x0100
        /*015e*/ 	.byte	0x08
	.zero		1


	//   ....[14]....
        /*0160*/ 	.word	0x00000330
        /*0164*/ 	.word	0x000000ff
        /*0168*/ 	.word	0x00000038
        /*016c*/ 	.short	0x0100
        /*016e*/ 	.byte	0x08
	.zero		1


	//   ....[15]....
        /*0170*/ 	.word	0x00000340
        /*0174*/ 	.word	0x000000ff
        /*0178*/ 	.word	0x00000080
        /*017c*/ 	.short	0x0100
        /*017e*/ 	.byte	0x08
	.zero		1


	//   ....[16]....
        /*0180*/ 	.word	0x00000350
        /*0184*/ 	.word	0x000000ff
        /*0188*/ 	.word	0x00000040
        /*018c*/ 	.short	0x0100
        /*018e*/ 	.byte	0x08
	.zero		1


	//   ....[17]....
        /*0190*/ 	.word	0x00000360
        /*0194*/ 	.word	0x000000ff
        /*0198*/ 	.word	0x00000088
        /*019c*/ 	.short	0x0100
        /*019e*/ 	.byte	0x08
	.zero		1


	//   ....[18]....
        /*01a0*/ 	.word	0x00000600
        /*01a4*/ 	.word	0x000000ff
        /*01a8*/ 	.word	0x000000a0
        /*01ac*/ 	.short	0x0100
        /*01ae*/ 	.byte	0x06
	.zero		1


	//   ....[19]....
        /*01b0*/ 	.word	0x00000660
        /*01b4*/ 	.word	0x000000ff
        /*01b8*/ 	.word	0x000000a8
        /*01bc*/ 	.short	0x0100
        /*01be*/ 	.byte	0x06
	.zero		1


	//   ....[20]....
        /*01c0*/ 	.word	0x00001280
        /*01c4*/ 	.word	0x00000003
        /*01c8*/ 	.word	0x00000000
        /*01cc*/ 	.short	0x010a
        /*01ce*/ 	.byte	0x3f
	.zero		1


	//   ....[21]....
        /*01d0*/ 	.word	0x000012c0
        /*01d4*/ 	.word	0x00000003
        /*01d8*/ 	.word	0x00000000
        /*01dc*/ 	.short	0x010a
        /*01de*/ 	.byte	0x3f
	.zero		1


	//   ....[22]....
        /*01e0*/ 	.word	0x00001570
        /*01e4*/ 	.word	0x000000ff
        /*01e8*/ 	.word	0x00000000
        /*01ec*/ 	.short	0x010a
        /*01ee*/ 	.byte	0x04
	.zero		1


	//   ....[23]....
        /*01f0*/ 	.word	0x000015b0
        /*01f4*/ 	.word	0x000000ff
        /*01f8*/ 	.word	0x00000000
        /*01fc*/ 	.short	0x010a
        /*01fe*/ 	.byte	0x04
	.zero		1


	//   ....[24]....
        /*0200*/ 	.word	0x00001720
        /*0204*/ 	.word	0x000000ff
        /*0208*/ 	.word	0x00000000
        /*020c*/ 	.short	0x0101
        /*020e*/ 	.byte	0x04
	.zero		1


	//   ....[25]....
        /*0210*/ 	.word	0x00001920
        /*0214*/ 	.word	0x000000ff
        /*0218*/ 	.word	0x00000000
        /*021c*/ 	.short	0x0101
        /*021e*/ 	.byte	0x06
	.zero		1


	//   ....[26]....
        /*0220*/ 	.word	0x0000a790
        /*0224*/ 	.word	0x0000000e
        /*0228*/ 	.word	0x00000048
        /*022c*/ 	.short	0x010a
        /*022e*/ 	.byte	0x3f
	.zero		1


	//   ....[27]....
        /*0230*/ 	.word	0x0000ab10
        /*0234*/ 	.word	0x00000006
        /*0238*/ 	.word	0x000000a8
        /*023c*/ 	.short	0x0101
        /*023e*/ 	.byte	0x3f
	.zero		1


	//   ....[28]....
        /*0240*/ 	.word	0x0000b240
        /*0244*/ 	.word	0x00000007
        /*0248*/ 	.word	0x00000000
        /*024c*/ 	.short	0x010a
        /*024e*/ 	.byte	0x3f
	.zero		1


	//   ....[29]....
        /*0250*/ 	.word	0x0000b2c0
        /*0254*/ 	.word	0x00000009
        /*0258*/ 	.word	0x00000000
        /*025c*/ 	.short	0x010a
        /*025e*/ 	.byte	0x3f
	.zero		1


	//   ....[30]....
        /*0260*/ 	.word	0x0000b350
        /*0264*/ 	.word	0x00000006
        /*0268*/ 	.word	0x00000000
        /*026c*/ 	.short	0x010a
        /*026e*/ 	.byte	0x3f
	.zero		1


	//   ....[31]....
        /*0270*/ 	.word	0x0000b3e0
        /*0274*/ 	.word	0x00000009
        /*0278*/ 	.word	0x00000000
        /*027c*/ 	.short	0x010a
        /*027e*/ 	.byte	0x3f
	.zero		1


	//   ....[32]....
        /*0280*/ 	.word	0x0000b470
        /*0284*/ 	.word	0x00000006
        /*0288*/ 	.word	0x00000000
        /*028c*/ 	.short	0x010a
        /*028e*/ 	.byte	0x3f
	.zero		1


	//   ....[33]....
        /*0290*/ 	.word	0x0000b500
        /*0294*/ 	.word	0x00000009
        /*0298*/ 	.word	0x00000000
        /*029c*/ 	.short	0x010a
        /*029e*/ 	.byte	0x3f
	.zero		1


	//   ....[34]....
        /*02a0*/ 	.word	0x0000b590
        /*02a4*/ 	.word	0x00000006
        /*02a8*/ 	.word	0x00000000
        /*02ac*/ 	.short	0x010a
        /*02ae*/ 	.byte	0x3f
	.zero		1


	//   ....[35]....
        /*02b0*/ 	.word	0x0000b620
        /*02b4*/ 	.word	0x00000009
        /*02b8*/ 	.word	0x00000000
        /*02bc*/ 	.short	0x010a
        /*02be*/ 	.byte	0x3f
	.zero		1


	//   ....[36]....
        /*02c0*/ 	.word	0x0000b6b0
        /*02c4*/ 	.word	0x00000003
        /*02c8*/ 	.word	0x00000000
        /*02cc*/ 	.short	0x010a
        /*02ce*/ 	.byte	0x3f
	.zero		1


	//   ....[37]....
        /*02d0*/ 	.word	0x0000b710
        /*02d4*/ 	.word	0x00000003
        /*02d8*/ 	.word	0x00000000
        /*02dc*/ 	.short	0x010a
        /*02de*/ 	.byte	0x3f
	.zero		1


	//   ....[38]....
        /*02e0*/ 	.word	0x0000b770
        /*02e4*/ 	.word	0x00000004
        /*02e8*/ 	.word	0x00000000
        /*02ec*/ 	.short	0x010a
        /*02ee*/ 	.byte	0x3f
	.zero		1


	//   ....[39]....
        /*02f0*/ 	.word	0x0000b840
        /*02f4*/ 	.word	0x0000000e
        /*02f8*/ 	.word	0x00000048
        /*02fc*/ 	.short	0x010a
        /*02fe*/ 	.byte	0x3f
	.zero		1


	//   ....[40]....
        /*0300*/ 	.word	0x0000b910
        /*0304*/ 	.word	0x00000007
        /*0308*/ 	.word	0x00000000
        /*030c*/ 	.short	0x010a
        /*030e*/ 	.byte	0x3f
	.zero		1


	//   ....[41]....
        /*0310*/ 	.word	0x0000b960
        /*0314*/ 	.word	0x00000009
        /*0318*/ 	.word	0x00000000
        /*031c*/ 	.short	0x010a
        /*031e*/ 	.byte	0x3f
	.zero		1


	//   ....[42]....
        /*0320*/ 	.word	0x0000b9b0
        /*0324*/ 	.word	0x00000006
        /*0328*/ 	.word	0x00000000
        /*032c*/ 	.short	0x010a
        /*032e*/ 	.byte	0x3f
	.zero		1


	//   ....[43]....
        /*0330*/ 	.word	0x0000ba00
        /*0334*/ 	.word	0x00000009
        /*0338*/ 	.word	0x00000000
        /*033c*/ 	.short	0x010a
        /*033e*/ 	.byte	0x3f
	.zero		1


	//   ....[44]....
        /*0340*/ 	.word	0x0000ba50
        /*0344*/ 	.word	0x00000006
        /*0348*/ 	.word	0x00000000
        /*034c*/ 	.short	0x010a
        /*034e*/ 	.byte	0x3f
	.zero		1


	//   ....[45]....
        /*0350*/ 	.word	0x0000baa0
        /*0354*/ 	.word	0x00000009
        /*0358*/ 	.word	0x00000000
        /*035c*/ 	.short	0x010a
        /*035e*/ 	.byte	0x3f
	.zero		1


	//   ....[46]....
        /*0360*/ 	.word	0x0000baf0
        /*0364*/ 	.word	0x00000006
        /*0368*/ 	.word	0x00000000
        /*036c*/ 	.short	0x010a
        /*036e*/ 	.byte	0x3f
	.zero		1


	//   ....[47]....
        /*0370*/ 	.word	0x0000bb40
        /*0374*/ 	.word	0x00000009
        /*0378*/ 	.word	0x00000000
        /*037c*/ 	.short	0x010a
        /*037e*/ 	.byte	0x3f
	.zero		1


	//----- nvinfo : EIATTR_NUM_MBARRIERS
	.align		4
.L_35:
        /*0380*/ 	.byte	0x03, 0x38
        /*0382*/ 	.short	0x0014


	//----- nvinfo : EIATTR_EXIT_INSTR_OFFSETS
	.align		4
        /*0384*/ 	.byte	0x04, 0x1c
        /*0386*/ 	.short	(.L_37 - .L_36)


	//   ....[0]....
.L_36:
        /*0388*/ 	.word	0x000006b0


	//   ....[1]....
        /*038c*/ 	.word	0x00000f70


	//   ....[2]....
        /*0390*/ 	.word	0x00009e00


	//   ....[3]....
        /*0394*/ 	.word	0x0000a430


	//   ....[4]....
        /*0398*/ 	.word	0x0000b700


	//----- nvinfo : EIATTR_MAX_THREADS
	.align		4
.L_37:
        /*039c*/ 	.byte	0x04, 0x05
        /*039e*/ 	.short	(.L_39 - .L_38)
.L_38:
        /*03a0*/ 	.word	0x00000180
        /*03a4*/ 	.word	0x00000001
        /*03a8*/ 	.word	0x00000001


	//----- nvinfo : EIATTR_CRS_STACK_SIZE
	.align		4
.L_39:
        /*03ac*/ 	.byte	0x04, 0x1e
        /*03ae*/ 	.short	(.L_41 - .L_40)
.L_40:
        /*03b0*/ 	.word	0x00000000


	//----- nvinfo : EIATTR_CBANK_PARAM_SIZE
	.align		4
.L_41:
        /*03b4*/ 	.byte	0x03, 0x19
        /*03b6*/ 	.short	0x0470


	//----- nvinfo : EIATTR_PARAM_CBANK
	.align		4
        /*03b8*/ 	.byte	0x04, 0x0a
        /*03ba*/ 	.short	(.L_43 - .L_42)
	.align		4
.L_42:
        /*03bc*/ 	.word	index@(.nv.constant0._ZN7cutlass13device_kernelINS_4gemm6kernel13GemmUniversalIN4cute5tupleIJiiiiEEENS1_10collective13CollectiveMmaINS1_34MainloopSm90TmaGmmaWarpSpecializedILi9ENS5_IJNS4_1CILi1EEESB_SB_EEENS1_35KernelTmaWarpSpecializedCooperativeEEENS5_IJNSA_ILi128EEENSA_ILi256EEENSA_ILi32EEEEEENS_6half_tENS5_IJlSB_lEEESJ_SK_NS4_8TiledMMAINS4_8MMA_AtomIJNS4_4SM904GMMA26MMA_64x256x16_F32F16F16_SSILNSO_5MajorE0ELSQ_0ELNSO_7ScaleInE1ELSR_1EEEEEENS4_6LayoutINS5_IJNSA_ILi2EEESB_SB_EEENS5_IJSB_NSA_ILi0EEESX_EEEEENS5_IJNS4_10UnderscoreES10_S10_EEEEENS4_13SM90_TMA_LOADENS4_14ComposedLayoutINS4_7SwizzleILi2ELi4ELi3EEENS4_18smem_ptr_flag_bitsILi16EEENSU_INS5_IJNSA_ILi8EEESH_EEENS5_IJSH_SB_EEEEEEEvNS4_8identityES13_S1D_vS1E_EENS_8epilogue10collective6detail29Sm90TmaWarpSpecializedAdapterINS1H_15DefaultEpilogueISJ_SK_SK_NS1G_6thread17LinearCombinationISJ_Li1EffLNS1L_9ScaleType4KindE0ELNS_15FloatRoundStyleE2ESJ_EENS1_15EpilogueDefaultEEEEEvvEEEEvNT_6ParamsE)
        /*03c0*/ 	.short	0x0210
        /*03c2*/ 	.short	0x0470


	//----- nvinfo : EIATTR_SW_WAR
	.align		4
.L_43:
        /*03c4*/ 	.byte	0x04, 0x36
        /*03c6*/ 	.short	(.L_45 - .L_44)
.L_44:
        /*03c8*/ 	.word	0x00000008
.L_45:


//--------------------- .nv.callgraph             --------------------------
	.section	.nv.callgraph,"",@"SHT_CUDA_CALLGRAPH"
	.align	4
	.sectionentsize	8
	.align		4
        /*0000*/ 	.word	0x00000000
	.align		4
        /*0004*/ 	.word	0xffffffff
	.align		4
        /*0008*/ 	.word	index@(_ZN7cutlass13device_kernelINS_4gemm6kernel13GemmUniversalIN4cute5tupleIJiiiiEEENS1_10collective13CollectiveMmaINS1_34MainloopSm90TmaGmmaWarpSpecializedILi9ENS5_IJNS4_1CILi1EEESB_SB_EEENS1_35KernelTmaWarpSpecializedCooperativeEEENS5_IJNSA_ILi128EEENSA_ILi256EEENSA_ILi32EEEEEENS_6half_tENS5_IJlSB_lEEESJ_SK_NS4_8TiledMMAINS4_8MMA_AtomIJNS4_4SM904GMMA26MMA_64x256x16_F32F16F16_SSILNSO_5MajorE0ELSQ_0ELNSO_7ScaleInE1ELSR_1EEEEEENS4_6LayoutINS5_IJNSA_ILi2EEESB_SB_EEENS5_IJSB_NSA_ILi0EEESX_EEEEENS5_IJNS4_10UnderscoreES10_S10_EEEEENS4_13SM90_TMA_LOADENS4_14ComposedLayoutINS4_7SwizzleILi2ELi4ELi3EEENS4_18smem_ptr_flag_bitsILi16EEENSU_INS5_IJNSA_ILi8EEESH_EEENS5_IJSH_SB_EEEEEEEvNS4_8identityES13_S1D_vS1E_EENS_8epilogue10collective6detail29Sm90TmaWarpSpecializedAdapterINS1H_15DefaultEpilogueISJ_SK_SK_NS1G_6thread17LinearCombinationISJ_Li1EffLNS1L_9ScaleType4KindE0ELNS_15FloatRoundStyleE2ESJ_EENS1_15EpilogueDefaultEEEEEvvEEEEvNT_6ParamsE)
	.align		4
        /*000c*/ 	.word	index@(__assertfail)
	.align		4
        /*0010*/ 	.word	0x00000000
	.align		4
        /*0014*/ 	.word	0xfffffffe
	.align		4
        /*0018*/ 	.word	0x00000000
	.align		4
        /*001c*/ 	.word	0xfffffffd
	.align		4
        /*0020*/ 	.word	0x00000000
	.align		4
        /*0024*/ 	.word	0xfffffffc


//--------------------- .nv.constant4             --------------------------
	.section	.nv.constant4,"a",@progbits
	.align	8
	.align		8
.nv.constant4:
        /*0000*/ 	.dword	__assertfail
	.align		8
        /*0008*/ 	.dword	__unnamed_1
	.align		8
        /*0010*/ 	.dword	_ZN40_INTERNAL_b27bf7f6_4_k_cu_441de8d0_202664cuda3std3__45__cpo5beginE
	.align		8
        /*0018*/ 	.dword	_ZN40_INTERNAL_b27bf7f6_4_k_cu_441de8d0_202664cuda3std3__45__cpo3endE
	.align		8
        /*0020*/ 	.dword	_ZN40_INTERNAL_b27bf7f6_4_k_cu_441de8d0_202664cuda3std3__45__cpo6cbeginE
	.align		8
        /*0028*/ 	.dword	_ZN40_INTERNAL_b27bf7f6_4_k_cu_441de8d0_202664cuda3std3__45__cpo4cendE
	.align		8
        /*0030*/ 	.dword	_ZN40_INTERNAL_b27bf7f6_4_k_cu_441de8d0_202664cuda3std3__442_GLOBAL__N__b27bf7f6_4_k_cu_441de8d0_202666ignoreE
	.align		8
        /*0038*/ 	.dword	_ZN40_INTERNAL_b27bf7f6_4_k_cu_441de8d0_202664cuda3std3__419piecewise_constructE
	.align		8
        /*0040*/ 	.dword	_ZN40_INTERNAL_b27bf7f6_4_k_cu_441de8d0_202664cuda3std3__48in_placeE
	.align		8
        /*0048*/ 	.dword	_ZN40_INTERNAL_b27bf7f6_4_k_cu_441de8d0_202664cuda3std6ranges3__45__cpo4swapE
	.align		8
        /*0050*/ 	.dword	_ZN40_INTERNAL_b27bf7f6_4_k_cu_441de8d0_202664cuda3std6ranges3__45__cpo9iter_moveE
	.align		8
        /*0058*/ 	.dword	_ZN40_INTERNAL_b27bf7f6_4_k_cu_441de8d0_202664cute7productE
	.align		8
        /*0060*/ 	.dword	_ZN40_INTERNAL_b27bf7f6_4_k_cu_441de8d0_202664cute1_E
	.align		8
        /*0068*/ 	.dword	$str$22
	.align		8
        /*0070*/ 	.dword	$str$23


//--------------------- .text._ZN7cutlass13device_kernelINS_4gemm6kernel13GemmUniversalIN4cute5tupleIJiiiiEEENS1_10collective13CollectiveMmaINS1_34MainloopSm90TmaGmmaWarpSpecializedILi9ENS5_IJNS4_1CILi1EEESB_SB_EEENS1_35KernelTmaWarpSpecializedCooperativeEEENS5_IJNSA_ILi128EEENSA_ILi256EEENSA_ILi32EEEEEENS_6half_tENS5_IJlSB_lEEESJ_SK_NS4_8TiledMMAINS4_8MMA_AtomIJNS4_4SM904GMMA26MMA_64x256x16_F32F16F16_SSILNSO_5MajorE0ELSQ_0ELNSO_7ScaleInE1ELSR_1EEEEEENS4_6LayoutINS5_IJNSA_ILi2EEESB_SB_EEENS5_IJSB_NSA_ILi0EEESX_EEEEENS5_IJNS4_10UnderscoreES10_S10_EEEEENS4_13SM90_TMA_LOADENS4_14ComposedLayoutINS4_7SwizzleILi2ELi4ELi3EEENS4_18smem_ptr_flag_bitsILi16EEENSU_INS5_IJNSA_ILi8EEESH_EEENS5_IJSH_SB_EEEEEEEvNS4_8identityES13_S1D_vS1E_EENS_8epilogue10collective6detail29Sm90TmaWarpSpecializedAdapterINS1H_15DefaultEpilogueISJ_SK_SK_NS1G_6thread17LinearCombinationISJ_Li1EffLNS1L_9ScaleType4KindE0ELNS_15FloatRoundStyleE2ESJ_EENS1_15EpilogueDefaultEEEEEvvEEEEvNT_6ParamsE --------------------------
	.section	.text._ZN7cutlass13device_kernelINS_4gemm6kernel13GemmUniversalIN4cute5tupleIJiiiiEEENS1_10collective13CollectiveMmaINS1_34MainloopSm90TmaGmmaWarpSpecializedILi9ENS5_IJNS4_1CILi1EEESB_SB_EEENS1_35KernelTmaWarpSpecializedCooperativeEEENS5_IJNSA_ILi128EEENSA_ILi256EEENSA_ILi32EEEEEENS_6half_tENS5_IJlSB_lEEESJ_SK_NS4_8TiledMMAINS4_8MMA_AtomIJNS4_4SM904GMMA26MMA_64x256x16_F32F16F16_SSILNSO_5MajorE0ELSQ_0ELNSO_7ScaleInE1ELSR_1EEEEEENS4_6LayoutINS5_IJNSA_ILi2EEESB_SB_EEENS5_IJSB_NSA_ILi0EEESX_EEEEENS5_IJNS4_10UnderscoreES10_S10_EEEEENS4_13SM90_TMA_LOADENS4_14ComposedLayoutINS4_7SwizzleILi2ELi4ELi3EEENS4_18smem_ptr_flag_bitsILi16EEENSU_INS5_IJNSA_ILi8EEESH_EEENS5_IJSH_SB_EEEEEEEvNS4_8identityES13_S1D_vS1E_EENS_8epilogue10collective6detail29Sm90TmaWarpSpecializedAdapterINS1H_15DefaultEpilogueISJ_SK_SK_NS1G_6thread17LinearCombinationISJ_Li1EffLNS1L_9ScaleType4KindE0ELNS_15FloatRoundStyleE2ESJ_EENS1_15EpilogueDefaultEEEEEvvEEEEvNT_6ParamsE,"ax",@progbits
	.align	128
.text._ZN7cutlass13device_kernelINS_4gemm6kernel13GemmUniversalIN4cute5tupleIJiiiiEEENS1_10collective13CollectiveMmaINS1_34MainloopSm90TmaGmmaWarpSpecializedILi9ENS5_IJNS4_1CILi1EEESB_SB_EEENS1_35KernelTmaWarpSpecializedCooperativeEEENS5_IJNSA_ILi128EEENSA_ILi256EEENSA_ILi32EEEEEENS_6half_tENS5_IJlSB_lEEESJ_SK_NS4_8TiledMMAINS4_8MMA_AtomIJNS4_4SM904GMMA26MMA_64x256x16_F32F16F16_SSILNSO_5MajorE0ELSQ_0ELNSO_7ScaleInE1ELSR_1EEEEEENS4_6LayoutINS5_IJNSA_ILi2EEESB_SB_EEENS5_IJSB_NSA_ILi0EEESX_EEEEENS5_IJNS4_10UnderscoreES10_S10_EEEEENS4_13SM90_TMA_LOADENS4_14ComposedLayoutINS4_7SwizzleILi2ELi4ELi3EEENS4_18smem_ptr_flag_bitsILi16EEENSU_INS5_IJNSA_ILi8EEESH_EEENS5_IJSH_SB_EEEEEEEvNS4_8identityES13_S1D_vS1E_EENS_8epilogue10collective6detail29Sm90TmaWarpSpecializedAdapterINS1H_15DefaultEpilogueISJ_SK_SK_NS1G_6thread17LinearCombinationISJ_Li1EffLNS1L_9ScaleType4KindE0ELNS_15FloatRoundStyleE2ESJ_EENS1_15EpilogueDefaultEEEEEvvEEEEvNT_6ParamsE:
        .type           _ZN7cutlass13device_kernelINS_4gemm6kernel13GemmUniversalIN4cute5tupleIJiiiiEEENS1_10collective13CollectiveMmaINS1_34MainloopSm90TmaGmmaWarpSpecializedILi9ENS5_IJNS4_1CILi1EEESB_SB_EEENS1_35KernelTmaWarpSpecializedCooperativeEEENS5_IJNSA_ILi128EEENSA_ILi256EEENSA_ILi32EEEEEENS_6half_tENS5_IJlSB_lEEESJ_SK_NS4_8TiledMMAINS4_8MMA_AtomIJNS4_4SM904GMMA26MMA_64x256x16_F32F16F16_SSILNSO_5MajorE0ELSQ_0ELNSO_7ScaleInE1ELSR_1EEEEEENS4_6LayoutINS5_IJNSA_ILi2EEESB_SB_EEENS5_IJSB_NSA_ILi0EEESX_EEEEENS5_IJNS4_10UnderscoreES10_S10_EEEEENS4_13SM90_TMA_LOADENS4_14ComposedLayoutINS4_7SwizzleILi2ELi4ELi3EEENS4_18smem_ptr_flag_bitsILi16EEENSU_INS5_IJNSA_ILi8EEESH_EEENS5_IJSH_SB_EEEEEEEvNS4_8identityES13_S1D_vS1E_EENS_8epilogue10collective6detail29Sm90TmaWarpSpecializedAdapterINS1H_15DefaultEpilogueISJ_SK_SK_NS1G_6thread17LinearCombinationISJ_Li1EffLNS1L_9ScaleType4KindE0ELNS_15FloatRoundStyleE2ESJ_EENS1_15EpilogueDefaultEEEEEvvEEEEvNT_6ParamsE,@function
        .size           _ZN7cutlass13device_kernelINS_4gemm6kernel13GemmUniversalIN4cute5tupleIJiiiiEEENS1_10collective13CollectiveMmaINS1_34MainloopSm90TmaGmmaWarpSpecializedILi9ENS5_IJNS4_1CILi1EEESB_SB_EEENS1_35KernelTmaWarpSpecializedCooperativeEEENS5_IJNSA_ILi128EEENSA_ILi256EEENSA_ILi32EEEEEENS_6half_tENS5_IJlSB_lEEESJ_SK_NS4_8TiledMMAINS4_8MMA_AtomIJNS4_4SM904GMMA26MMA_64x256x16_F32F16F16_SSILNSO_5MajorE0ELSQ_0ELNSO_7ScaleInE1ELSR_1EEEEEENS4_6LayoutINS5_IJNSA_ILi2EEESB_SB_EEENS5_IJSB_NSA_ILi0EEESX_EEEEENS5_IJNS4_10UnderscoreES10_S10_EEEEENS4_13SM90_TMA_LOADENS4_14ComposedLayoutINS4_7SwizzleILi2ELi4ELi3EEENS4_18smem_ptr_flag_bitsILi16EEENSU_INS5_IJNSA_ILi8EEESH_EEENS5_IJSH_SB_EEEEEEEvNS4_8identityES13_S1D_vS1E_EENS_8epilogue10collective6detail29Sm90TmaWarpSpecializedAdapterINS1H_15DefaultEpilogueISJ_SK_SK_NS1G_6thread17LinearCombinationISJ_Li1EffLNS1L_9ScaleType4KindE0ELNS_15FloatRoundStyleE2ESJ_EENS1_15EpilogueDefaultEEEEEvvEEEEvNT_6ParamsE,(.L_x_333 - _ZN7cutlass13device_kernelINS_4gemm6kernel13GemmUniversalIN4cute5tupleIJiiiiEEENS1_10collective13CollectiveMmaINS1_34MainloopSm90TmaGmmaWarpSpecializedILi9ENS5_IJNS4_1CILi1EEESB_SB_EEENS1_35KernelTmaWarpSpecializedCooperativeEEENS5_IJNSA_ILi128EEENSA_ILi256EEENSA_ILi32EEEEEENS_6half_tENS5_IJlSB_lEEESJ_SK_NS4_8TiledMMAINS4_8MMA_AtomIJNS4_4SM904GMMA26MMA_64x256x16_F32F16F16_SSILNSO_5MajorE0ELSQ_0ELNSO_7ScaleInE1ELSR_1EEEEEENS4_6LayoutINS5_IJNSA_ILi2EEESB_SB_EEENS5_IJSB_NSA_ILi0EEESX_EEEEENS5_IJNS4_10UnderscoreES10_S10_EEEEENS4_13SM90_TMA_LOADENS4_14ComposedLayoutINS4_7SwizzleILi2ELi4ELi3EEENS4_18smem_ptr_flag_bitsILi16EEENSU_INS5_IJNSA_ILi8EEESH_EEENS5_IJSH_SB_EEEEEEEvNS4_8identityES13_S1D_vS1E_EENS_8epilogue10collective6detail29Sm90TmaWarpSpecializedAdapterINS1H_15DefaultEpilogueISJ_SK_SK_NS1G_6thread17LinearCombinationISJ_Li1EffLNS1L_9ScaleType4KindE0ELNS_15FloatRoundStyleE2ESJ_EENS1_15EpilogueDefaultEEEEEvvEEEEvNT_6ParamsE)
        .other          _ZN7cutlass13device_kernelINS_4gemm6kernel13GemmUniversalIN4cute5tupleIJiiiiEEENS1_10collective13CollectiveMmaINS1_34MainloopSm90TmaGmmaWarpSpecializedILi9ENS5_IJNS4_1CILi1EEESB_SB_EEENS1_35KernelTmaWarpSpecializedCooperativeEEENS5_IJNSA_ILi128EEENSA_ILi256EEENSA_ILi32EEEEEENS_6half_tENS5_IJlSB_lEEESJ_SK_NS4_8TiledMMAINS4_8MMA_AtomIJNS4_4SM904GMMA26MMA_64x256x16_F32F16F16_SSILNSO_5MajorE0ELSQ_0ELNSO_7ScaleInE1ELSR_1EEEEEENS4_6LayoutINS5_IJNSA_ILi2EEESB_SB_EEENS5_IJSB_NSA_ILi0EEESX_EEEEENS5_IJNS4_10UnderscoreES10_S10_EEEEENS4_13SM90_TMA_LOADENS4_14ComposedLayoutINS4_7SwizzleILi2ELi4ELi3EEENS4_18smem_ptr_flag_bitsILi16EEENSU_INS5_IJNSA_ILi8EEESH_EEENS5_IJSH_SB_EEEEEEEvNS4_8identityES13_S1D_vS1E_EENS_8epilogue10collective6detail29Sm90TmaWarpSpecializedAdapterINS1H_15DefaultEpilogueISJ_SK_SK_NS1G_6thread17LinearCombinationISJ_Li1EffLNS1L_9ScaleType4KindE0ELNS_15FloatRoundStyleE2ESJ_EENS1_15EpilogueDefaultEEEEEvvEEEEvNT_6ParamsE,@"STO_CUDA_ENTRY STV_DEFAULT"
_ZN7cutlass13device_kernelINS_4gemm6kernel13GemmUniversalIN4cute5tupleIJiiiiEEENS1_10collective13CollectiveMmaINS1_34MainloopSm90TmaGmmaWarpSpecializedILi9ENS5_IJNS4_1CILi1EEESB_SB_EEENS1_35KernelTmaWarpSpecializedCooperativeEEENS5_IJNSA_ILi128EEENSA_ILi256EEENSA_ILi32EEEEEENS_6half_tENS5_IJlSB_lEEESJ_SK_NS4_8TiledMMAINS4_8MMA_AtomIJNS4_4SM904GMMA26MMA_64x256x16_F32F16F16_SSILNSO_5MajorE0ELSQ_0ELNSO_7ScaleInE1ELSR_1EEEEEENS4_6LayoutINS5_IJNSA_ILi2EEESB_SB_EEENS5_IJSB_NSA_ILi0EEESX_EEEEENS5_IJNS4_10UnderscoreES10_S10_EEEEENS4_13SM90_TMA_LOADENS4_14ComposedLayoutINS4_7SwizzleILi2ELi4ELi3EEENS4_18smem_ptr_flag_bitsILi16EEENSU_INS5_IJNSA_ILi8EEESH_EEENS5_IJSH_SB_EEEEEEEvNS4_8identityES13_S1D_vS1E_EENS_8epilogue10collective6detail29Sm90TmaWarpSpecializedAdapterINS1H_15DefaultEpilogueISJ_SK_SK_NS1G_6thread17LinearCombinationISJ_Li1EffLNS1L_9ScaleType4KindE0ELNS_15FloatRoundStyleE2ESJ_EENS1_15EpilogueDefaultEEEEEvvEEEEvNT_6ParamsE:
[----:B------:R-:W0:Y:S01]  /*0000*/  LDC R1, c[0x0][0x28] ;  /* 0x00000a00ff017b82 */ /* 0x000e220000000800 */
[----:B------:R-:W1:Y:S01]  /*0010*/  S2R R18, SR_TID.X ;  /* 0x0000000000127919 */ /* 0x000e620000002100 */
[----:B------:R-:W-:Y:S01]  /*0020*/  ELECT P0, URZ, PT ;  /* 0x00000000003f782f */ /* 0x000fe20003800000 */
[----:B------:R-:W-:Y:S01]  /*0030*/  BSSY B0, `(.L_x_0) ;  /* 0x000000f000007945 */ /* 0x000fe20003800000 */
[--C-:B-1----:R-:W-:Y:S02]  /*0040*/  SHF.R.U32.HI R0, RZ, 0x5, R18.reuse ;  /* 0x00000005ff007819 */ /* 0x102fe40000011612 */
[----:B------:R-:W-:-:S03]  /*0050*/  SHF.R.U32.HI R22, RZ, 0x7, R18 ;  /* 0x00000007ff167819 */ /* 0x000fc60000011612 */
[----:B------:R-:W1:Y:S04]  /*0060*/  SHFL.IDX PT, R5, R0, RZ, 0x1f ;  /* 0x00001fff00057589 */ /* 0x000e6800000e0000 */
[----:B------:R2:W3:Y:S01]  /*0070*/  SHFL.IDX PT, R8, R22, RZ, 0x1f ;  /* 0x00001fff16087589 */ /* 0x0004e200000e0000 */
[----:B-1----:R-:W-:-:S13]  /*0080*/  ISETP.NE.OR P0, PT, R5, RZ, !P0 ;  /* 0x000000ff0500720c */ /* 0x002fda0004705670 */
[----:B0-23--:R-:W-:Y:S05]  /*0090*/  @P0 BRA `(.L_x_1) ;  /* 0x0000000000200947 */ /* 0x00dfea0003800000 */
[----:B------:R-:W-:Y:S02]  /*00a0*/  ULDC.64 UR4, c[0x0][0x198] ;  /* 0x0000660000047ab9 */ /* 0x000fe40000000a00 */
[----:B------:R-:W-:Y:S02]  /*00b0*/  UIADD3 UR6, UP0, UR4, 0xf0, URZ ;  /* 0x000000f004067890 */ /* 0x000fe4000ff1e03f */
[----:B------:R-:W-:Y:S02]  /*00c0*/  UIADD3 UR4, UP1, UR4, 0x1f0, URZ ;  /* 0x000001f004047890 */ /* 0x000fe4000ff3e03f */
[----:B------:R-:W-:Y:S02]  /*00d0*/  UIADD3.X UR7, URZ, UR5, URZ, UP0, !UPT ;  /* 0x000000053f077290 */ /* 0x000fe400087fe43f */
[----:B------:R-:W-:-:S07]  /*00e0*/  UIADD3.X UR5, URZ, UR5, URZ, UP1, !UPT ;  /* 0x000000053f057290 */ /* 0x000fce0008ffe43f */
[----:B------:R0:W-:Y:S02]  /*00f0*/  UTMACCTL.PF [UR6] ;  /* 0x00000000060079b9 */ /* 0x0001e40008040000 */
[----:B------:R0:W-:Y:S02]  /*0100*/  UTMACCTL.PF [UR4] ;  /* 0x00000000040079b9 */ /* 0x0001e40008040000 */
[----:B0-----:R-:W-:Y:S01]  /*0110*/  NOP ;  /* 0x0000000000007918 */ /* 0x001fe20000000000 */
.L_x_1:
[----:B------:R-:W-:Y:S05]  /*0120*/  BSYNC B0 ;  /* 0x0000000000007941 */ /* 0x000fea0003800000 */
.L_x_0:
[----:B------:R-:W0:Y:S02]  /*0130*/  SHFL.IDX PT, R2, R0, RZ, 0x1f ;  /* 0x00001fff00027589 */ /* 0x000e2400000e0000 */
[----:B0-----:R-:W-:-:S13]  /*0140*/  ISETP.NE.AND P0, PT, R2, RZ, PT ;  /* 0x000000ff0200720c */ /* 0x001fda0003f05270 */
[----:B------:R-:W-:Y:S05]  /*0150*/  @P0 BRA `(.L_x_2) ;  /* 0x00000000008c0947 */ /* 0x000fea0003800000 */
[----:B------:R-:W-:Y:S01]  /*0160*/  ELECT P0, URZ, PT ;  /* 0x00000000003f782f */ /* 0x000fe20003800000 */
[----:B------:R-:W-:-:S12]  /*0170*/  BSSY B0, `(.L_x_2) ;  /* 0x0000021000007945 */ /* 0x000fd80003800000 */
[----:B------:R-:W-:Y:S05]  /*0180*/  @!P0 BRA `(.L_x_3) ;  /* 0x00000000007c8947 */ /* 0x000fea0003800000 */
[----:B------:R-:W0:Y:S01]  /*0190*/  S2UR UR8, SR_CgaCtaId ;  /* 0x00000000000879c3 */ /* 0x000e220000008800 */
[----:B------:R-:W-:Y:S01]  /*01a0*/  UMOV UR4, 0x400 ;  /* 0x0000040000047882 */ /* 0x000fe20000000000 */
[----:B------:R-:W-:Y:S01]  /*01b0*/  UMOV UR5, 0x1 ;  /* 0x0000000100057882 */ /* 0x000fe20000000000 */
[----:B------:R-:W-:Y:S02]  /*01c0*/  UMOV UR6, 0x100 ;  /* 0x0000010000067882 */ /* 0x000fe40000000000 */
[----:B------:R-:W-:-:S04]  /*01d0*/  UIADD3 UR6, -UR6, 0x100000, URZ ;  /* 0x0010000006067890 */ /* 0x000fc8000fffe13f */
[----:B------:R-:W-:Y:S02]  /*01e0*/  USHF.L.U32 UR7, UR6, 0xb, URZ ;  /* 0x0000000b06077899 */ /* 0x000fe4000800063f */
[----:B------:R-:W-:Y:S02]  /*01f0*/  USHF.L.U32 UR6, UR6, 0x1, URZ ;  /* 0x0000000106067899 */ /* 0x000fe4000800063f */
[----:B0-----:R-:W-:Y:S02]  /*0200*/  ULEA UR8, UR8, UR4, 0x18 ;  /* 0x0000000408087291 */ /* 0x001fe4000f8ec03f */
[----:B------:R-:W-:-:S04]  /*0210*/  UIADD3 UR4, -UR5, 0x100000, URZ ;  /* 0x0010000005047890 */ /* 0x000fc8000fffe13f */
[----:B------:R-:W-:Y:S02]  /*0220*/  USHF.L.U32 UR5, UR4, 0xb, URZ ;  /* 0x0000000b04057899 */ /* 0x000fe4000800063f */
[----:B------:R-:W-:Y:S01]  /*0230*/  USHF.L.U32 UR4, UR4, 0x1, URZ ;  /* 0x0000000104047899 */ /* 0x000fe2000800063f */
[----:B------:R-:W0:Y:S11]  /*0240*/  FENCE.VIEW.ASYNC.S ;  /* 0x00000000000073c6 */ /* 0x000e360000000000 */
[----:B0-----:R0:W1:Y:S01]  /*0250*/  SYNCS.EXCH.64 URZ, [UR8], UR4 ;  /* 0x00000004083f75b2 */ /* 0x0010620008000100 */
[----:B------:R0:W2:Y:S01]  /*0260*/  SYNCS.EXCH.64 URZ, [UR8+0x48], UR6 ;  /* 0x00004806083f75b2 */ /* 0x0000a20008000100 */
[----:B------:R0:W3:Y:S01]  /*0270*/  SYNCS.EXCH.64 URZ, [UR8+0x8], UR4 ;  /* 0x00000804083f75b2 */ /* 0x0000e20008000100 */
[----:B------:R0:W4:Y:S01]  /*0280*/  SYNCS.EXCH.64 URZ, [UR8+0x50], UR6 ;  /* 0x00005006083f75b2 */ /* 0x0001220008000100 */
[----:B------:R0:W0:Y:S01]  /*0290*/  SYNCS.EXCH.64 URZ, [UR8+0x10], UR4 ;  /* 0x00001004083f75b2 */ /* 0x0000220008000100 */
        /* <DEDUP_REMOVED lines=13> */
[----:B------:R-:W-:Y:S01]  /*0370*/  NOP ;  /* 0x0000000000007918 */ /* 0x000fe20000000000 */
.L_x_3:
[----:B0-----:R-:W-:Y:S05]  /*0380*/  BSYNC B0 ;  /* 0x0000000000007941 */ /* 0x001fea0003800000 */
.L_x_2:
[----:B------:R-:W0:Y:S01]  /*0390*/  SHFL.IDX PT, R0, R0, RZ, 0x1f ;  /* 0x00001fff00007589 */ /* 0x000e2200000e0000 */
[----:B------:R-:W-:Y:S01]  /*03a0*/  ELECT P0, URZ, PT ;  /* 0x00000000003f782f */ /* 0x000fe20003800000 */
[----:B------:R-:W5:Y:S01]  /*03b0*/  LDC R2, c[0x0][0x65c] ;  /* 0x00019700ff027b82 */ /* 0x000f620000000800 */
[----:B------:R-:W-:Y:S01]  /*03c0*/  SHF.R.S32.HI R6, RZ, 0x1f, R5 ;  /* 0x0000001fff067819 */ /* 0x000fe20000011405 */
[----:B------:R-:W1:Y:S01]  /*03d0*/  S2R R3, SR_CTAID.Y ;  /* 0x0000000000037919 */ /* 0x000e620000002600 */
[----:B------:R-:W-:Y:S01]  /*03e0*/  UMOV UR4, 0x20 ;  /* 0x0000002000047882 */ /* 0x000fe20000000000 */
[----:B------:R-:W-:Y:S01]  /*03f0*/  ISETP.NE.AND P2, PT, R8, RZ, PT ;  /* 0x000000ff0800720c */ /* 0x000fe20003f45270 */
[----:B------:R-:W-:Y:S01]  /*0400*/  NOP ;  /* 0x0000000000007918 */ /* 0x000fe20000000000 */
[----:B------:R-:W2:Y:S01]  /*0410*/  S2R R4, SR_CTAID.X ;  /* 0x0000000000047919 */ /* 0x000ea20000002500 */
[----:B------:R-:W-:Y:S01]  /*0420*/  LEA.HI R6, R6, R5, RZ, 0x2 ;  /* 0x0000000506067211 */ /* 0x000fe200078f10ff */
[----:B------:R-:W-:Y:S01]  /*0430*/  NOP ;  /* 0x0000000000007918 */ /* 0x000fe20000000000 */
[----:B0-----:R-:W-:-:S02]  /*0440*/  ISETP.NE.OR P0, PT, R0, RZ, !P0 ;  /* 0x000000ff0000720c */ /* 0x001fc40004705670 */
[----:B-----5:R-:W-:-:S04]  /*0450*/  ISETP.NE.AND P3, PT, R2, 0x1, PT ;  /* 0x000000010200780c */ /* 0x020fc80003f65270 */
[----:B------:R-:W-:Y:S02]  /*0460*/  P2R R0, PR, RZ, 0x8 ;  /* 0x00000008ff007803 */ /* 0x000fe40000000000 */
[----:B------:R-:W-:-:S05]  /*0470*/  LOP3.LUT R0, R6, 0xfffffffc, RZ, 0xc0, !PT ;  /* 0xfffffffc06007812 */ /* 0x000fca00078ec0ff */
[----:B------:R-:W-:Y:S01]  /*0480*/  VOTEU.ALL UP0, P0 ;  /* 0x00000000003f7886 */ /* 0x000fe20000000000 */
[----:B------:R-:W-:Y:S01]  /*0490*/  IMAD.IADD R0, R5, 0x1, -R0 ;  /* 0x0000000105007824 */ /* 0x000fe200078e0a00 */
[----:B------:R-:W2:Y:S01]  /*04a0*/  @P3 LDC R17, c[0x0][0x10] ;  /* 0x00000400ff113b82 */ /* 0x000ea20000000800 */
[----:B------:R-:W-:Y:S01]  /*04b0*/  VOTEU.ALL UP1, P0 ;  /* 0x00000000003f7886 */ /* 0x000fe20000020000 */
[----:B-1----:R-:W-:Y:S01]  /*04c0*/  @P3 IMAD.MOV.U32 R6, RZ, RZ, R3 ;  /* 0x000000ffff063224 */ /* 0x002fe200078e0003 */
[----:B------:R-:W-:Y:S01]  /*04d0*/  @!UP0 UMOV UR6, 0x400 ;  /* 0x0000040000068882 */ /* 0x000fe20000000000 */
[----:B------:R-:W-:-:S04]  /*04e0*/  @!UP0 UIADD3 UR4, -UR4, 0x100000, URZ ;  /* 0x0010000004048890 */ /* 0x000fc8000fffe13f */
[----:B------:R-:W-:Y:S02]  /*04f0*/  @!UP0 USHF.L.U32 UR5, UR4, 0xb, URZ ;  /* 0x0000000b04058899 */ /* 0x000fe4000800063f */
[----:B------:R-:W-:Y:S01]  /*0500*/  @!UP0 USHF.L.U32 UR4, UR4, 0x1, URZ ;  /* 0x0000000104048899 */ /* 0x000fe2000800063f */
[----:B------:R-:W-:Y:S02]  /*0510*/  @P3 IMAD.MOV.U32 R7, RZ, RZ, RZ ;  /* 0x000000ffff073224 */ /* 0x000fe400078e00ff */
[----:B------:R-:W-:Y:S01]  /*0520*/  IMAD.MOV.U32 R5, RZ, RZ, RZ ;  /* 0x000000ffff057224 */ /* 0x000fe200078e00ff */
[----:B------:R-:W0:Y:S01]  /*0530*/  @!UP0 S2UR UR7, SR_CgaCtaId ;  /* 0x00000000000789c3 */ /* 0x000e220000008800 */
[----:B------:R-:W-:-:S07]  /*0540*/  @P3 IMAD.MOV.U32 R11, RZ, RZ, RZ ;  /* 0x000000ffff0b3224 */ /* 0x000fce00078e00ff */
[----:B------:R-:W1:Y:S01]  /*0550*/  @!P3 LDC R9, c[0x0][0xc] ;  /* 0x00000300ff09bb82 */ /* 0x000e620000000800 */
[----:B--2---:R-:W-:-:S04]  /*0560*/  @P3 IMAD.WIDE.U32 R16, R4, R17, R6 ;  /* 0x0000001104103225 */ /* 0x004fc800078e0006 */
[----:B------:R-:W-:Y:S01]  /*0570*/  @P3 IMAD.IADD R17, R17, 0x1, R11 ;  /* 0x0000000111113824 */ /* 0x000fe200078e020b */
[----:B0-----:R-:W-:Y:S01]  /*0580*/  @!UP0 ULEA UR6, UR7, UR6, 0x18 ;  /* 0x0000000607068291 */ /* 0x001fe2000f8ec03f */
[----:B------:R-:W-:Y:S01]  /*0590*/  VOTEU.ALL UP0, P0 ;  /* 0x00000000003f7886 */ /* 0x000fe20000000000 */
[----:B------:R-:W-:-:S04]  /*05a0*/  ISETP.NE.AND P0, PT, R0, 0x3, PT ;  /* 0x000000030000780c */ /* 0x000fc80003f05270 */
[----:B------:R-:W-:Y:S01]  /*05b0*/  ISETP.EQ.OR P0, PT, R0, RZ, !P0 ;  /* 0x000000ff0000720c */ /* 0x000fe20004702670 */
[----:B-1----:R-:W-:-:S03]  /*05c0*/  @!P3 IMAD.WIDE.U32 R6, R9, R3, R4 ;  /* 0x000000030906b225 */ /* 0x002fc600078e0004 */
[C---:B------:R-:W-:Y:S01]  /*05d0*/  ISETP.EQ.AND P0, PT, R8.reuse, RZ, P0 ;  /* 0x000000ff0800720c */ /* 0x040fe20000702270 */
[----:B------:R-:W-:Y:S01]  /*05e0*/  VIADD R8, R8, 0xffffffff ;  /* 0xffffffff08087836 */ /* 0x000fe20000000000 */
[----:B------:R-:W0:Y:S02]  /*05f0*/  FENCE.VIEW.ASYNC.S ;  /* 0x00000000000073c6 */ /* 0x000e240000000000 */
[----:B0-----:R0:W3:Y:S01]  /*0600*/  @!UP0 SYNCS.EXCH.64 URZ, [UR6+0xa0], UR4 ;  /* 0x0000a004063f85b2 */ /* 0x0010e20008000100 */
[----:B------:R-:W-:Y:S01]  /*0610*/  @!P3 IMAD.MOV.U32 R16, RZ, RZ, R6 ;  /* 0x000000ffff10b224 */ /* 0x000fe200078e0006 */
[----:B------:R-:W-:Y:S01]  /*0620*/  SEL R19, RZ, 0x1, !P0 ;  /* 0x00000001ff137807 */ /* 0x000fe20004000000 */
[----:B------:R-:W-:Y:S01]  /*0630*/  @!P3 IMAD.MOV.U32 R17, RZ, RZ, R7 ;  /* 0x000000ffff11b224 */ /* 0x000fe200078e0007 */
[----:B------:R-:W-:-:S04]  /*0640*/  ISETP.GE.U32.AND P1, PT, R8, 0x2, PT ;  /* 0x000000020800780c */ /* 0x000fc80003f26070 */
[----:B------:R-:W-:Y:S01]  /*0650*/  SEL R19, R19, 0x2, P1 ;  /* 0x0000000213137807 */ /* 0x000fe20000800000 */
[----:B------:R0:W3:Y:S01]  /*0660*/  @!UP1 SYNCS.EXCH.64 URZ, [UR6+0xa8], UR4 ;  /* 0x0000a804063f95b2 */ /* 0x0000e20008000100 */
[----:B------:R-:W-:Y:S01]  /*0670*/  NOP ;  /* 0x0000000000007918 */ /* 0x000fe20000000000 */
[----:B---34-:R-:W-:Y:S06]  /*0680*/  BAR.SYNC.DEFER_BLOCKING 0x0 ;  /* 0x0000000000007b1d */ /* 0x018fec0000010000 */
[----:B------:R-:W-:Y:S05]  /*0690*/  @!P2 BRA `(.L_x_4) ;  /* 0x0000009400dca947 */ /* 0x000fea0003800000 */
[----:B------:R-:W-:-:S13]  /*06a0*/  ISETP.GT.U32.AND P0, PT, R8, 0x1, PT ;  /* 0x000000010800780c */ /* 0x000fda0003f04070 */
[----:B0-----:R-:W-:Y:S05]  /*06b0*/  @P0 EXIT ;  /* 0x000000000000094d */ /* 0x001fea0003800000 */
[----:B------:R-:W-:Y:S01]  /*06c0*/  ULDC.64 UR4, c[0x0][0x650] ;  /* 0x0001940000047ab9 */ /* 0x000fe20000000a00 */
[----:B------:R-:W-:Y:S01]  /*06d0*/  PRMT R0, RZ, 0x7610, R0 ;  /* 0x00007610ff007816 */ /* 0x000fe20000000000 */
[----:B------:R-:W-:Y:S01]  /*06e0*/  IMAD.MOV.U32 R153, RZ, RZ, -0x1 ;  /* 0xffffffffff997424 */ /* 0x000fe200078e00ff */
[----:B------:R-:W-:Y:S01]  /*06f0*/  ISETP.GE.U32.AND P0, PT, R16, UR4, PT ;  /* 0x0000000410007c0c */ /* 0x000fe2000bf06070 */
[----:B------:R-:W-:Y:S02]  /*0700*/  IMAD.MOV.U32 R152, RZ, RZ, -0x1 ;  /* 0xffffffffff987424 */ /* 0x000fe400078e00ff */
[----:B------:R-:W-:Y:S01]  /*0710*/  IMAD.MOV.U32 R23, RZ, RZ, -0x1 ;  /* 0xffffffffff177424 */ /* 0x000fe200078e00ff */
[----:B------:R-:W-:-:S13]  /*0720*/  ISETP.GE.U32.AND.EX P0, PT, R17, UR5, PT, P0 ;  /* 0x0000000511007c0c */ /* 0x000fda000bf06100 */
[----:B------:R-:W-:Y:S05]  /*0730*/  @P0 BRA `(.L_x_5) ;  /* 0x0000000400540947 */ /* 0x000fea0003800000 */
[----:B------:R-:W0:Y:S01]  /*0740*/  LDC.64 R14, c[0x0][0x628] ;  /* 0x00018a00ff0e7b82 */ /* 0x000e220000000a00 */
[----:B------:R-:W-:Y:S02]  /*0750*/  IMAD.MOV.U32 R6, RZ, RZ, R16 ;  /* 0x000000ffff067224 */ /* 0x000fe400078e0010 */
[----:B------:R-:W-:-:S05]  /*0760*/  IMAD.MOV.U32 R7, RZ, RZ, R17 ;  /* 0x000000ffff077224 */ /* 0x000fca00078e0011 */
[----:B------:R-:W1:Y:S08]  /*0770*/  LDC R0, c[0x0][0x630] ;  /* 0x00018c00ff007b82 */ /* 0x000e700000000800 */
[----:B------:R-:W2:Y:S01]  /*0780*/  LDC.64 R20, c[0x0][0x620] ;  /* 0x00018800ff147b82 */ /* 0x000ea20000000a00 */
[----:B0-----:R-:W-:-:S04]  /*0790*/  ISETP.NE.U32.AND P0, PT, R14, RZ, PT ;  /* 0x000000ff0e00720c */ /* 0x001fc80003f05070 */
[----:B------:R-:W-:-:S13]  /*07a0*/  ISETP.NE.AND.EX P0, PT, R15, RZ, PT, P0 ;  /* 0x000000ff0f00720c */ /* 0x000fda0003f05300 */
[----:B-12---:R-:W-:Y:S05]  /*07b0*/  @!P0 BRA `(.L_x_6) ;  /* 0x0000000000288947 */ /* 0x006fea0003800000 */
[----:B------:R-:W0:Y:S02]  /*07c0*/  LDC R11, c[0x0][0x634] ;  /* 0x00018d00ff0b7b82 */ /* 0x000e240000000800 */
[----:B0-----:R-:W-:-:S05]  /*07d0*/  IADD3 R11, P0, R16, R11, RZ ;  /* 0x0000000b100b7210 */ /* 0x001fca0007f1e0ff */
[----:B------:R-:W-:-:S04]  /*07e0*/  IMAD.X R13, RZ, RZ, R17, P0 ;  /* 0x000000ffff0d7224 */ /* 0x000fc800000e0611 */
[----:B------:R-:W-:-:S04]  /*07f0*/  IMAD.WIDE.U32 R6, R13, R14, RZ ;  /* 0x0000000e0d067225 */ /* 0x000fc800078e00ff */
[----:B------:R-:W-:-:S04]  /*0800*/  IMAD.WIDE.U32 R8, P0, R11, R15, R6 ;  /* 0x0000000f0b087225 */ /* 0x000fc80007800006 */
[----:B------:R-:W-:-:S04]  /*0810*/  IMAD.WIDE.U32 R6, R11, R14, RZ ;  /* 0x0000000e0b067225 */ /* 0x000fc800078e00ff */
[----:B------:R-:W-:Y:S01]  /*0820*/  IMAD.X R11, RZ, RZ, RZ, P0 ;  /* 0x000000ffff0b7224 */ /* 0x000fe200000e06ff */
[----:B------:R-:W-:Y:S01]  /*0830*/  IADD3 RZ, P0, R7, R8, RZ ;  /* 0x0000000807ff7210 */ /* 0x000fe20007f1e0ff */
[----:B------:R-:W-:-:S04]  /*0840*/  IMAD.MOV.U32 R10, RZ, RZ, R9 ;  /* 0x000000ffff0a7224 */ /* 0x000fc800078e0009 */
[----:B------:R-:W-:-:S08]  /*0850*/  IMAD.WIDE.U32.X R6, R13, R15, R10, P0 ;  /* 0x0000000f0d067225 */ /* 0x000fd000000e040a */
.L_x_6:
[-CC-:B------:R-:W-:Y:S01]  /*0860*/  SHF.R.U64 R23, R6, R0.reuse, R7.reuse ;  /* 0x0000000006177219 */ /* 0x180fe20000001207 */
[----:B------:R-:W0:Y:S01]  /*0870*/  LDC R10, c[0x0][0x618] ;  /* 0x00018600ff0a7b82 */ /* 0x000e220000000800 */
[----:B------:R-:W-:Y:S01]  /*0880*/  SHF.R.U32.HI R5, RZ, R0, R7 ;  /* 0x00000000ff057219 */ /* 0x000fe20000011607 */
[----:B------:R-:W-:Y:S01]  /*0890*/  ULDC UR4, c[0x0][0x150] ;  /* 0x0000540000047ab9 */ /* 0x000fe20000000800 */
[----:B------:R-:W-:Y:S02]  /*08a0*/  IADD3 R9, P0, RZ, -R23, RZ ;  /* 0x80000017ff097210 */ /* 0x000fe40007f1e0ff */
[----:B------:R-:W-:-:S03]  /*08b0*/  I2FP.F32.U32 R0, R4 ;  /* 0x0000000400007245 */ /* 0x000fc60000201000 */
[----:B------:R-:W1:Y:S01]  /*08c0*/  LDC.64 R28, c[0x0][0x640] ;  /* 0x00019000ff1c7b82 */ /* 0x000e620000000a00 */
[----:B------:R-:W-:Y:S02]  /*08d0*/  IMAD.X R11, RZ, RZ, ~R5, P0 ;  /* 0x000000ffff0b7224 */ /* 0x000fe400000e0e05 */
[----:B------:R-:W-:Y:S01]  /*08e0*/  FMUL R0, R0, UR4 ;  /* 0x0000000400007c20 */ /* 0x000fe20008400000 */
[----:B------:R-:W-:Y:S01]  /*08f0*/  IMAD.WIDE.U32 R6, R9, R20, R16 ;  /* 0x0000001409067225 */ /* 0x000fe200078e0010 */
[----:B------:R-:W-:-:S03]  /*0900*/  ULDC UR4, c[0x0][0x154] ;  /* 0x0000550000047ab9 */ /* 0x000fc60000000800 */
[----:B------:R-:W-:Y:S01]  /*0910*/  IMAD R8, R11, R20, RZ ;  /* 0x000000140b087224 */ /* 0x000fe200078e02ff */
[----:B------:R-:W2:Y:S01]  /*0920*/  LDC R5, c[0x0][0x144] ;  /* 0x00005100ff057b82 */ /* 0x000ea20000000800 */
[----:B------:R-:W3:Y:S02]  /*0930*/  F2I.U32.TRUNC.NTZ R0, R0 ;  /* 0x0000000000007305 */ /* 0x000ee4000020f000 */
[----:B------:R-:W-:-:S04]  /*0940*/  IMAD R9, R9, R21, R8 ;  /* 0x0000001509097224 */ /* 0x000fc800078e0208 */
[----:B------:R-:W-:Y:S01]  /*0950*/  IMAD.IADD R7, R7, 0x1, R9 ;  /* 0x0000000107077824 */ /* 0x000fe200078e0209 */
[----:B------:R-:W4:Y:S01]  /*0960*/  LDC R12, c[0x0][0x608] ;  /* 0x00018200ff0c7b82 */ /* 0x000f220000000800 */
[----:B------:R-:W-:-:S03]  /*0970*/  IMAD.MOV.U32 R9, RZ, RZ, -0x1 ;  /* 0xffffffffff097424 */ /* 0x000fc600078e00ff */
[-CC-:B0-----:R-:W-:Y:S02]  /*0980*/  SHF.R.U64 R20, R6, R10.reuse, R7.reuse ;  /* 0x0000000a06147219 */ /* 0x181fe40000001207 */
[----:B------:R-:W-:Y:S02]  /*0990*/  I2FP.F32.U32 R6, R3 ;  /* 0x0000000300067245 */ /* 0x000fe40000201000 */
[----:B------:R-:W0:Y:S01]  /*09a0*/  LDC R26, c[0x0][0x658] ;  /* 0x00019600ff1a7b82 */ /* 0x000e220000000800 */
[----:B-1----:R-:W-:Y:S01]  /*09b0*/  ISETP.NE.U32.AND P0, PT, R28, RZ, PT ;  /* 0x000000ff1c00720c */ /* 0x002fe20003f05070 */
[----:B---3--:R-:W-:Y:S01]  /*09c0*/  IMAD.MOV R8, RZ, RZ, -R0 ;  /* 0x000000ffff087224 */ /* 0x008fe200078e0a00 */
[----:B------:R-:W-:Y:S01]  /*09d0*/  SHF.R.U32.HI R7, RZ, R10, R7 ;  /* 0x0000000aff077219 */ /* 0x000fe20000011607 */
[----:B------:R-:W-:Y:S01]  /*09e0*/  FMUL R6, R6, UR4 ;  /* 0x0000000406067c20 */ /* 0x000fe20008400000 */
[----:B------:R-:W-:-:S03]  /*09f0*/  ISETP.NE.AND.EX P0, PT, R29, RZ, PT, P0 ;  /* 0x000000ff1d00720c */ /* 0x000fc60003f05300 */
[----:B------:R-:W1:Y:S01]  /*0a00*/  LDC R14, c[0x0][0x148] ;  /* 0x00005200ff0e7b82 */ /* 0x000e620000000800 */
[----:B--2---:R-:W-:-:S07]  /*0a10*/  IMAD R0, R5, R8, R4 ;  /* 0x0000000805007224 */ /* 0x004fce00078e0204 */
[----:B------:R-:W2:Y:S01]  /*0a20*/  LDC R24, c[0x0][0x600] ;  /* 0x00018000ff187b82 */ /* 0x000ea20000000800 */
[-CC-:B----4-:R-:W-:Y:S02]  /*0a30*/  SHF.R.U64 R30, R20, R12.reuse, R7.reuse ;  /* 0x0000000c141e7219 */ /* 0x190fe40000001207 */
[----:B------:R-:W-:Y:S01]  /*0a40*/  SHF.R.U32.HI R5, RZ, R12, R7 ;  /* 0x0000000cff057219 */ /* 0x000fe20000011607 */
[----:B------:R-:W-:Y:S01]  /*0a50*/  IMAD.MOV.U32 R7, RZ, RZ, 0x1 ;  /* 0x00000001ff077424 */ /* 0x000fe200078e00ff */
[----:B------:R3:W4:Y:S03]  /*0a60*/  F2I.U32.TRUNC.NTZ R12, R6 ;  /* 0x00000006000c7305 */ /* 0x000726000020f000 */
[----:B------:R-:W1:Y:S01]  /*0a70*/  LDC R15, c[0x0][0x648] ;  /* 0x00019200ff0f7b82 */ /* 0x000e620000000800 */
[-C--:B0-----:R-:W-:Y:S02]  /*0a80*/  SHF.L.U32 R4, R9, R26.reuse, RZ ;  /* 0x0000001a09047219 */ /* 0x081fe400000006ff */
[----:B------:R-:W-:-:S02]  /*0a90*/  SHF.R.U64 R32, R30, R26, R5 ;  /* 0x0000001a1e207219 */ /* 0x000fc40000001205 */
[----:B------:R-:W-:Y:S02]  /*0aa0*/  LOP3.LUT R11, RZ, R4, RZ, 0x33, !PT ;  /* 0x00000004ff0b7212 */ /* 0x000fe400078e33ff */
[-C--:B------:R-:W-:Y:S01]  /*0ab0*/  SHF.R.U32.HI R5, RZ, R26.reuse, R5 ;  /* 0x0000001aff057219 */ /* 0x080fe20000011605 */
[----:B------:R-:W0:Y:S01]  /*0ac0*/  LDC R21, c[0x0][0x638] ;  /* 0x00018e00ff157b82 */ /* 0x000e220000000800 */
[----:B------:R-:W-:Y:S01]  /*0ad0*/  SHF.L.U32 R10, R7, R26, RZ ;  /* 0x0000001a070a7219 */ /* 0x000fe200000006ff */
[----:B------:R-:W-:-:S06]  /*0ae0*/  IMAD.MOV.U32 R4, RZ, RZ, R32 ;  /* 0x000000ffff047224 */ /* 0x000fcc00078e0020 */
[----:B------:R-:W0:Y:S01]  /*0af0*/  LDC R153, c[0x0][0x610] ;  /* 0x00018400ff997b82 */ /* 0x000e220000000800 */
[----:B---34-:R-:W-:Y:S05]  /*0b00*/  @!P0 BRA `(.L_x_7) ;  /* 0x0000000000288947 */ /* 0x018fea0003800000 */
[----:B------:R-:W3:Y:S02]  /*0b10*/  LDC R9, c[0x0][0x64c] ;  /* 0x00019300ff097b82 */ /* 0x000ee40000000800 */
[----:B---3--:R-:W-:-:S05]  /*0b20*/  IADD3 R9, P0, R32, R9, RZ ;  /* 0x0000000920097210 */ /* 0x008fca0007f1e0ff */
        /* <DEDUP_REMOVED lines=8> */
.L_x_7:
[----:B-1----:R-:W-:Y:S01]  /*0bb0*/  SHF.R.U64 R4, R4, R15, R5 ;  /* 0x0000000f04047219 */ /* 0x002fe20000001205 */
[----:B--2---:R-:W-:Y:S01]  /*0bc0*/  VIADD R5, R24, 0xffffffff ;  /* 0xffffffff18057836 */ /* 0x004fe20000000000 */
[----:B------:R-:W-:Y:S01]  /*0bd0*/  LOP3.LUT R11, R30, R11, RZ, 0xc0, !PT ;  /* 0x0000000b1e0b7212 */ /* 0x000fe200078ec0ff */
[----:B------:R-:W-:Y:S02]  /*0be0*/  IMAD.MOV R12, RZ, RZ, -R12 ;  /* 0x000000ffff0c7224 */ /* 0x000fe400078e0a0c */
[----:B------:R-:W-:Y:S02]  /*0bf0*/  IMAD.MOV R6, RZ, RZ, -R4 ;  /* 0x000000ffff067224 */ /* 0x000fe400078e0a04 */
[----:B------:R-:W-:Y:S01]  /*0c00*/  IMAD R11, R10, R4, R11 ;  /* 0x000000040a0b7224 */ /* 0x000fe200078e020b */
[----:B------:R-:W-:Y:S01]  /*0c10*/  LOP3.LUT R4, R20, R5, RZ, 0xc0, !PT ;  /* 0x0000000514047212 */ /* 0x000fe200078ec0ff */
[----:B------:R-:W-:Y:S02]  /*0c20*/  @P3 IMAD R0, R14, R12, R3 ;  /* 0x0000000c0e003224 */ /* 0x000fe400078e0203 */
[----:B0-----:R-:W-:-:S02]  /*0c30*/  IMAD R3, R6, R21, R32 ;  /* 0x0000001506037224 */ /* 0x001fc400078e0220 */
[----:B------:R-:W-:Y:S02]  /*0c40*/  IMAD R153, R11, R153, R0 ;  /* 0x000000990b997224 */ /* 0x000fe400078e0200 */
[----:B------:R-:W-:Y:S02]  /*0c50*/  IMAD R4, R3, R24, R4 ;  /* 0x0000001803047224 */ /* 0x000fe400078e0204 */
[----:B------:R-:W-:-:S03]  /*0c60*/  IMAD.MOV.U32 R0, RZ, RZ, 0x1 ;  /* 0x00000001ff007424 */ /* 0x000fc600078e00ff */
[----:B------:R-:W-:Y:S02]  /*0c70*/  SEL R152, R4, R153, !P3 ;  /* 0x0000009904987207 */ /* 0x000fe40005800000 */
[----:B------:R-:W-:-:S07]  /*0c80*/  SEL R153, R153, R4, !P3 ;  /* 0x0000000499997207 */ /* 0x000fce0005800000 */
.L_x_5:
[----:B------:R-:W-:-:S08]  /*0c90*/  NOP ;  /* 0x0000000000007918 */ /* 0x000fd00000000000 */
[----:B------:R-:W0:Y:S02]  /*0ca0*/  USETMAXREG.TRY_ALLOC.CTAPOOL UP0, 0xe8 ;  /* 0x000000e8000079c8 */ /* 0x000e240008000600 */
[----:B0-----:R-:W-:-:S13]  /*0cb0*/  PLOP3.LUT P0, PT, PT, PT, UP0, 0x80, 0x0 ;  /* 0x000000000000781c */ /* 0x001fda0003f0f008 */
[----:B------:R-:W-:Y:S05]  /*0cc0*/  @!P0 BRA `(.L_x_5) ;  /* 0xfffffffc00f08947 */ /* 0x000fea000383ffff */
[----:B------:R-:W-:Y:S01]  /*0cd0*/  ULDC.64 UR4, c[0x0][0x598] ;  /* 0x0001660000047ab9 */ /* 0x000fe20000000a00 */
[----:B------:R-:W-:Y:S01]  /*0ce0*/  ULDC.64 UR36, c[0x0][0x208] ;  /* 0x0000820000247ab9 */ /* 0x000fe20000000a00 */
[----:B------:R-:W-:-:S04]  /*0cf0*/  ISETP.NE.U32.AND P0, PT, RZ, UR4, PT ;  /* 0x00000004ff007c0c */ /* 0x000fc8000bf05070 */
[----:B------:R-:W-:-:S13]  /*0d00*/  ISETP.NE.AND.EX P0, PT, RZ, UR5, PT, P0 ;  /* 0x00000005ff007c0c */ /* 0x000fda000bf05300 */
[----:B------:R-:W-:Y:S05]  /*0d10*/  @!P0 BRA `(.L_x_8) ;  /* 0x00000000001c8947 */ /* 0x000fea0003800000 */
[----:B------:R-:W0:Y:S02]  /*0d20*/  LDC.64 R4, c[0x0][0x598] ;  /* 0x00016600ff047b82 */ /* 0x000e240000000a00 */
[----:B0-----:R-:W2:Y:S02]  /*0d30*/  LDG.E.64 R4, desc[UR36][R4.64] ;  /* 0x0000002404047981 */ /* 0x001ea4000c1e1b00 */
[----:B--2---:R-:W-:-:S04]  /*0d40*/  ISETP.NE.U32.AND P0, PT, R4, RZ, PT ;  /* 0x000000ff0400720c */ /* 0x004fc80003f05070 */
[----:B------:R-:W-:-:S13]  /*0d50*/  ISETP.NE.AND.EX P0, PT, R5, RZ, PT, P0 ;  /* 0x000000ff0500720c */ /* 0x000fda0003f05300 */
[----:B------:R-:W-:Y:S05]  /*0d60*/  @!P0 BRA `(.L_x_8) ;  /* 0x0000000000088947 */ /* 0x000fea0003800000 */
[----:B------:R0:W5:Y:S01]  /*0d70*/  LD.E R154, desc[UR36][R4.64] ;  /* 0x00000024049a7980 */ /* 0x000162000c101900 */
[----:B------:R-:W-:Y:S05]  /*0d80*/  BRA `(.L_x_9) ;  /* 0x0000000000247947 */ /* 0x000fea0003800000 */
.L_x_8:
[----:B------:R-:W-:Y:S02]  /*0d90*/  ULDC.64 UR4, c[0x0][0x588] ;  /* 0x0001620000047ab9 */ /* 0x000fe40000000a00 */
[----:B------:R-:W-:-:S04]  /*0da0*/  ISETP.NE.U32.AND P0, PT, RZ, UR4, PT ;  /* 0x00000004ff007c0c */ /* 0x000fc8000bf05070 */
[----:B------:R-:W-:-:S13]  /*0db0*/  ISETP.NE.AND.EX P0, PT, RZ, UR5, PT, P0 ;  /* 0x00000005ff007c0c */ /* 0x000fda000bf05300 */
[----:B------:R-:W-:Y:S05]  /*0dc0*/  @!P0 BRA `(.L_x_10) ;  /* 0x00000000000c8947 */ /* 0x000fea0003800000 */
[----:B------:R-:W0:Y:S02]  /*0dd0*/  LDC.64 R154, c[0x0][0x588] ;  /* 0x00016200ff9a7b82 */ /* 0x000e240000000a00 */
[----:B0-----:R1:W5:Y:S01]  /*0de0*/  LDG.E R154, desc[UR36][R154.64] ;  /* 0x000000249a9a7981 */ /* 0x001362000c1e1900 */
[----:B------:R-:W-:Y:S05]  /*0df0*/  BRA `(.L_x_9) ;  /* 0x0000000000087947 */ /* 0x000fea0003800000 */
.L_x_10:
[----:B------:R-:W-:Y:S02]  /*0e00*/  ULDC UR4, c[0x0][0x580] ;  /* 0x0001600000047ab9 */ /* 0x000fe40000000800 */
[----:B------:R-:W-:-:S07]  /*0e10*/  IMAD.U32 R154, RZ, RZ, UR4 ;  /* 0x00000004ff9a7e24 */ /* 0x000fce000f8e00ff */
.L_x_9:
[----:B------:R-:W-:Y:S02]  /*0e20*/  ULDC.64 UR4, c[0x0][0x5a0] ;  /* 0x0001680000047ab9 */ /* 0x000fe40000000a00 */
[----:B------:R-:W-:-:S04]  /*0e30*/  ISETP.NE.U32.AND P0, PT, RZ, UR4, PT ;  /* 0x00000004ff007c0c */ /* 0x000fc8000bf05070 */
[----:B------:R-:W-:-:S13]  /*0e40*/  ISETP.NE.AND.EX P0, PT, RZ, UR5, PT, P0 ;  /* 0x00000005ff007c0c */ /* 0x000fda000bf05300 */
[----:B------:R-:W-:Y:S05]  /*0e50*/  @!P0 BRA `(.L_x_11) ;  /* 0x00000000001c8947 */ /* 0x000fea0003800000 */
[----:B0-----:R-:W0:Y:S02]  /*0e60*/  LDC.64 R4, c[0x0][0x5a0] ;  /* 0x00016800ff047b82 */ /* 0x001e240000000a00 */
[----:B0-----:R-:W2:Y:S02]  /*0e70*/  LDG.E.64 R4, desc[UR36][R4.64] ;  /* 0x0000002404047981 */ /* 0x001ea4000c1e1b00 */
[----:B--2---:R-:W-:-:S04]  /*0e80*/  ISETP.NE.U32.AND P0, PT, R4, RZ, PT ;  /* 0x000000ff0400720c */ /* 0x004fc80003f05070 */
[----:B------:R-:W-:-:S13]  /*0e90*/  ISETP.NE.AND.EX P0, PT, R5, RZ, PT, P0 ;  /* 0x000000ff0500720c */ /* 0x000fda0003f05300 */
[----:B------:R-:W-:Y:S05]  /*0ea0*/  @!P0 BRA `(.L_x_11) ;  /* 0x0000000000088947 */ /* 0x000fea0003800000 */
[----:B-1----:R0:W5:Y:S01]  /*0eb0*/  LD.E R155, desc[UR36][R4.64] ;  /* 0x00000024049b7980 */ /* 0x002162000c101900 */
[----:B------:R-:W-:Y:S05]  /*0ec0*/  BRA `(.L_x_12) ;  /* 0x0000000000247947 */ /* 0x000fea0003800000 */
.L_x_11:
[----:B------:R-:W-:Y:S02]  /*0ed0*/  ULDC.64 UR4, c[0x0][0x590] ;  /* 0x0001640000047ab9 */ /* 0x000fe40000000a00 */
[----:B------:R-:W-:-:S04]  /*0ee0*/  ISETP.NE.U32.AND P0, PT, RZ, UR4, PT ;  /* 0x00000004ff007c0c */ /* 0x000fc8000bf05070 */
[----:B------:R-:W-:-:S13]  /*0ef0*/  ISETP.NE.AND.EX P0, PT, RZ, UR5, PT, P0 ;  /* 0x00000005ff007c0c */ /* 0x000fda000bf05300 */
[----:B------:R-:W-:Y:S05]  /*0f00*/  @!P0 BRA `(.L_x_13) ;  /* 0x00000000000c8947 */ /* 0x000fea0003800000 */
[----:B0-----:R-:W1:Y:S02]  /*0f10*/  LDC.64 R4, c[0x0][0x590] ;  /* 0x00016400ff047b82 */ /* 0x001e640000000a00 */
[----:B-1----:R1:W5:Y:S01]  /*0f20*/  LDG.E R155, desc[UR36][R4.64] ;  /* 0x00000024049b7981 */ /* 0x002362000c1e1900 */
[----:B------:R-:W-:Y:S05]  /*0f30*/  BRA `(.L_x_12) ;  /* 0x0000000000087947 */ /* 0x000fea0003800000 */
.L_x_13:
[----:B------:R-:W-:Y:S02]  /*0f40*/  ULDC UR4, c[0x0][0x584] ;  /* 0x0001610000047ab9 */ /* 0x000fe40000000800 */
[----:B-1----:R-:W-:-:S07]  /*0f50*/  IMAD.U32 R155, RZ, RZ, UR4 ;  /* 0x00000004ff9b7e24 */ /* 0x002fce000f8e00ff */
.L_x_12:
[----:B------:R-:W-:-:S13]  /*0f60*/  LOP3.LUT P0, RZ, R0, 0xff, RZ, 0xc0, !PT ;  /* 0x000000ff00ff7812 */ /* 0x000fda000780c0ff */
[----:B------:R-:W-:Y:S05]  /*0f70*/  @!P0 EXIT ;  /* 0x000000000000894d */ /* 0x000fea0003800000 */
[----:B------:R-:W-:Y:S01]  /*0f80*/  ULDC UR4, c[0x0][0x28c] ;  /* 0x0000a30000047ab9 */ /* 0x000fe20000000800 */
[----:B------:R-:W-:Y:S01]  /*0f90*/  LOP3.LUT R158, R19, 0x1, RZ, 0xfc, !PT ;  /* 0x00000001139e7812 */ /* 0x000fe200078efcff */
[----:B------:R-:W-:Y:S01]  /*0fa0*/  UIADD3 UR4, UR4, 0x1f, URZ ;  /* 0x0000001f04047890 */ /* 0x000fe2000fffe03f */
[----:B------:R-:W-:Y:S01]  /*0fb0*/  UMOV UR38, URZ ;  /* 0x0000003f00267c82 */ /* 0x000fe20008000000 */
[----:B------:R-:W-:Y:S02]  /*0fc0*/  UMOV UR39, URZ ;  /* 0x0000003f00277c82 */ /* 0x000fe40008000000 */
[----:B------:R-:W-:-:S04]  /*0fd0*/  USHF.R.S32.HI UR5, URZ, 0x1f, UR4 ;  /* 0x0000001f3f057899 */ /* 0x000fc80008011404 */
[----:B------:R-:W-:-:S04]  /*0fe0*/  ULEA.HI UR5, UR5, UR4, URZ, 0x5 ;  /* 0x0000000405057291 */ /* 0x000fc8000f8f283f */
[----:B------:R-:W-:-:S12]  /*0ff0*/  USHF.R.S32.HI UR40, URZ, 0x5, UR5 ;  /* 0x000000053f287899 */ /* 0x000fd80008011405 */
.L_x_287:
[----:B------:R-:W-:Y:S01]  /*1000*/  LOP3.LUT R0, R18, 0x80, RZ, 0xc0, !PT ;  /* 0x0000008012007812 */ /* 0x000fe200078ec0ff */
[----:B--2---:R-:W2:Y:S01]  /*1010*/  S2UR UR7, SR_CgaCtaId ;  /* 0x00000000000779c3 */ /* 0x004ea20000008800 */
[----:B------:R-:W-:Y:S02]  /*1020*/  UMOV UR6, 0x400 ;  /* 0x0000040000067882 */ /* 0x000fe40000000000 */
[----:B------:R-:W-:-:S06]  /*1030*/  SHF.R.U32.HI R0, RZ, 0x7, R0 ;  /* 0x00000007ff007819 */ /* 0x000fcc0000011600 */
[----:B---3--:R-:W3:Y:S01]  /*1040*/  SHFL.IDX PT, R0, R0, RZ, 0x1f ;  /* 0x00001fff00007589 */ /* 0x008ee200000e0000 */
[----:B--2---:R-:W-:Y:S01]  /*1050*/  ULEA UR42, UR7, UR6, 0x18 ;  /* 0x00000006072a7291 */ /* 0x004fe2000f8ec03f */
[----:B---3--:R-:W-:-:S13]  /*1060*/  R2UR UR4, R0 ;  /* 0x00000000000472ca */ /* 0x008fda00000e0000 */
[----:B------:R-:W-:-:S04]  /*1070*/  ULEA.HI UR5, UR4, UR4, URZ, 0x1 ;  /* 0x0000000404057291 */ /* 0x000fc8000f8f083f */
[----:B------:R-:W-:-:S04]  /*1080*/  ULOP3.LUT UR5, UR5, 0xffffe, URZ, 0xc0, !UPT ;  /* 0x000ffffe05057892 */ /* 0x000fc8000f8ec03f */
[----:B------:R-:W-:-:S03]  /*1090*/  UIADD3 UR5, UR4, -UR5, URZ ;  /* 0x8000000504057290 */ /* 0x000fc6000fffe03f */
[----:B------:R-:W-:Y:S01]  /*10a0*/  ULDC UR4, c[0x0][0x28c] ;  /* 0x0000a30000047ab9 */ /* 0x000fe20000000800 */
[----:B------:R-:W-:Y:S01]  /*10b0*/  ULEA UR5, UR5, UR42, 0xc ;  /* 0x0000002a05057291 */ /* 0x000fe2000f8e603f */
[----:B------:R-:W-:-:S03]  /*10c0*/  ISETP.LT.AND P0, PT, RZ, UR4, PT ;  /* 0x00000004ff007c0c */ /* 0x000fc6000bf01270 */
[----:B------:R-:W-:-:S04]  /*10d0*/  UIADD3 UR5, UR5, 0x180, URZ ;  /* 0x0000018005057890 */ /* 0x000fc8000fffe03f */
[----:B------:R-:W-:-:S04]  /*10e0*/  USHF.R.U32.HI UR5, URZ, 0x4, UR5 ;  /* 0x000000043f057899 */ /* 0x000fc80008011605 */
[----:B------:R-:W-:Y:S02]  /*10f0*/  ULOP3.LUT UR41, UR5, 0x3fff, URZ, 0xc0, !UPT ;  /* 0x00003fff05297892 */ /* 0x000fe4000f8ec03f */
[----:B-1----:R-:W-:Y:S10]  /*1100*/  @P0 BRA `(.L_x_14) ;  /* 0x0000000000400947 */ /* 0x002ff40003800000 */
[----:B------:R-:W-:Y:S01]  /*1110*/  MOV R0, 0x0 ;  /* 0x0000000000007802 */ /* 0x000fe20000000f00 */
[----:B------:R-:W-:Y:S01]  /*1120*/  ULDC.64 UR4, c[0x4][0x68] ;  /* 0x01001a0000047ab9 */ /* 0x000fe20000000a00 */
[----:B------:R-:W-:Y:S01]  /*1130*/  ULDC.64 UR6, c[0x4][0x8] ;  /* 0x0100020000067ab9 */ /* 0x000fe20000000a00 */
[----:B01----:R-:W-:Y:S01]  /*1140*/  IMAD.U32 R4, RZ, RZ, UR4 ;  /* 0x00000004ff047e24 */ /* 0x003fe2000f8e00ff */
[----:B------:R0:W1:Y:S01]  /*1150*/  LDC.64 R14, c[0x4][R0] ;  /* 0x01000000000e7b82 */ /* 0x0000620000000a00 */
[----:B------:R-:W-:Y:S01]  /*1160*/  IMAD.U32 R5, RZ, RZ, UR5 ;  /* 0x00000005ff057e24 */ /* 0x000fe2000f8e00ff */
[----:B------:R-:W-:Y:S01]  /*1170*/  ULDC.64 UR4, c[0x4][0x70] ;  /* 0x01001c0000047ab9 */ /* 0x000fe20000000a00 */
[----:B------:R-:W-:Y:S02]  /*1180*/  IMAD.U32 R10, RZ, RZ, UR6 ;  /* 0x00000006ff0a7e24 */ /* 0x000fe4000f8e00ff */
[----:B------:R-:W-:Y:S02]  /*1190*/  IMAD.U32 R6, RZ, RZ, UR4 ;  /* 0x00000004ff067e24 */ /* 0x000fe4000f8e00ff */
[----:B------:R-:W-:-:S02]  /*11a0*/  IMAD.U32 R7, RZ, RZ, UR5 ;  /* 0x00000005ff077e24 */ /* 0x000fc4000f8e00ff */
[----:B------:R-:W-:Y:S02]  /*11b0*/  IMAD.U32 R11, RZ, RZ, UR7 ;  /* 0x00000007ff0b7e24 */ /* 0x000fe4000f8e00ff */
[----:B------:R-:W-:Y:S02]  /*11c0*/  IMAD.MOV.U32 R8, RZ, RZ, 0x1e1 ;  /* 0x000001e1ff087424 */ /* 0x000fe400078e00ff */
[----:B------:R-:W-:Y:S02]  /*11d0*/  IMAD.MOV.U32 R12, RZ, RZ, 0x1 ;  /* 0x00000001ff0c7424 */ /* 0x000fe400078e00ff */
[----:B0-----:R-:W-:-:S07]  /*11e0*/  IMAD.MOV.U32 R13, RZ, RZ, RZ ;  /* 0x000000ffff0d7224 */ /* 0x001fce00078e00ff */
[----:B------:R-:W-:-:S07]  /*11f0*/  LEPC R20, `(.L_x_14) ;  /* 0x000000001014794e */ /* 0x000fce0000000000 */
[----:B-1---5:R-:W-:Y:S05]  /*1200*/  CALL.ABS.NOINC R14 ;  /* 0x000000000e007343 */ /* 0x022fea0003c00000 */
.L_x_14:
[----:B------:R-:W-:-:S13]  /*1210*/  ISETP.NE.AND P0, PT, R158, 0x3, PT ;  /* 0x000000039e00780c */ /* 0x000fda0003f05270 */
[----:B------:R-:W-:Y:S05]  /*1220*/  @!P0 BRA `(.L_x_15) ;  /* 0x0000000000048947 */ /* 0x000fea0003800000 */
[----:B------:R-:W-:Y:S01]  /*1230*/  BPT.TRAP 0x1 ;  /* 0x000000040000795c */ /* 0x000fe20000300000 */
.L_x_15:
[----:B------:R-:W-:Y:S02]  /*1240*/  IMAD.U32 R3, RZ, RZ, UR39 ;  /* 0x00000027ff037e24 */ /* 0x000fe4000f8e00ff */
[----:B------:R-:W-:-:S03]  /*1250*/  IMAD.U32 R0, RZ, RZ, UR38 ;  /* 0x00000026ff007e24 */ /* 0x000fc6000f8e00ff */
[----:B------:R-:W-:Y:S02]  /*1260*/  LEA R3, R3, UR42, 0x3 ;  /* 0x0000002a03037c11 */ /* 0x000fe4000f8e18ff */
[----:B------:R-:W-:-:S04]  /*1270*/  SHF.L.U32 R0, R0, 0x1f, RZ ;  /* 0x0000001f00007819 */ /* 0x000fc800000006ff */
[----:B------:R2:W3:Y:S01]  /*1280*/  SYNCS.PHASECHK.TRANS64.TRYWAIT P1, [R3+URZ], R0 ;  /* 0x00000000030075a7 */ /* 0x0004e2000802017f */
[----:B------:R-:W-:Y:S05]  /*1290*/  @!P0 BRA `(.L_x_16) ;  /* 0x0000000000048947 */ /* 0x000fea0003800000 */
[----:B------:R-:W-:Y:S01]  /*12a0*/  BPT.TRAP 0x1 ;  /* 0x000000040000795c */ /* 0x000fe20000300000 */
.L_x_16:
[----:B---3--:R-:W-:Y:S05]  /*12b0*/  @P1 BRA `(.L_x_17) ;  /* 0x0000000000081947 */ /* 0x008fea0003800000 */
[----:B------:R-:W3:Y:S02]  /*12c0*/  SYNCS.PHASECHK.TRANS64.TRYWAIT P1, [R3+URZ], R0 ;  /* 0x00000000030075a7 */ /* 0x000ee4000802017f */
[----:B---3--:R-:W-:Y:S05]  /*12d0*/  @!P1 BRA `(.L_x_18) ;  /* 0x000000a4000c9947 */ /* 0x008fea0003800000 */
.L_x_17:
[----:B------:R-:W-:-:S04]  /*12e0*/  UISETP.LT.AND UP0, UPT, UR40, 0x1, UPT ;  /* 0x000000012800788c */ /* 0x000fc8000bf01270 */
[----:B------:R-:W-:-:S04]  /*12f0*/  USEL UR4, UR40, 0x1, UP0 ;  /* 0x0000000128047887 */ /* 0x000fc80008000000 */
[----:B------:R-:W-:-:S06]  /*1300*/  UIADD3 UR4, UR40, -UR4, URZ ;  /* 0x8000000428047290 */ /* 0x000fcc000fffe03f */
[----:B--23--:R-:W-:Y:S01]  /*1310*/  IMAD.U32 R0, RZ, RZ, UR4 ;  /* 0x00000004ff007e24 */ /* 0x00cfe2000f8e00ff */
[----:B------:R-:W-:Y:S05]  /*1320*/  WARPSYNC.ALL ;  /* 0x0000000000007948 */ /* 0x000fea0003800000 */
[----:B------:R-:W-:Y:S01]  /*1330*/  ISETP.GE.AND P1, PT, R0, 0x1, PT ;  /* 0x000000010000780c */ /* 0x000fe20003f26270 */
[----:B------:R-:W-:Y:S01]  /*1340*/  UIADD3 UR4, UR42, 0x12180, URZ ;  /* 0x000121802a047890 */ /* 0x000fe2000fffe03f */
[----:B------:R-:W-:Y:S01]  /*1350*/  WARPGROUP.ARRIVE ;  /* 0x00000000000079c5 */ /* 0x000fe20000000000 */
[----:B------:R-:W-:Y:S02]  /*1360*/  ULOP3.LUT UR41, UR41, 0x10000, URZ, 0xfc, !UPT ;  /* 0x0001000029297892 */ /* 0x000fe4000f8efc3f */
[----:B------:R-:W-:Y:S01]  /*1370*/  USHF.R.U32.HI UR4, URZ, 0x4, UR4 ;  /* 0x000000043f047899 */ /* 0x000fe20008011604 */
[----:B------:R-:W-:Y:S01]  /*1380*/  UMOV UR5, 0x80000020 ;  /* 0x8000002000057882 */ /* 0x000fe20000000000 */
[----:B------:R-:W-:-:S02]  /*1390*/  UMOV UR7, 0x80000020 ;  /* 0x8000002000077882 */ /* 0x000fc40000000000 */
[----:B------:R-:W-:-:S04]  /*13a0*/  ULOP3.LUT UR4, UR4, 0x3fff, URZ, 0xc0, !UPT ;  /* 0x00003fff04047892 */ /* 0x000fc8000f8ec03f */
[----:B------:R-:W-:Y:S02]  /*13b0*/  ULOP3.LUT UR10, UR4, 0x10000, URZ, 0xfc, !UPT ;  /* 0x00010000040a7892 */ /* 0x000fe4000f8efc3f */
[----:B------:R-:W-:Y:S02]  /*13c0*/  ULEA UR4, UR39, UR41, 0x9 ;  /* 0x0000002927047291 */ /* 0x000fe4000f8e483f */
[----:B------:R-:W-:-:S09]  /*13d0*/  ULEA UR6, UR39, UR10, 0xa ;  /* 0x0000000a27067291 */ /* 0x000fd2000f8e503f */
[----:B------:R-:W-:Y:S01]  /*13e0*/  HGMMA.64x256x16.F32 R24, gdesc[UR4], RZ, !UPT, gsb0 ;  /* 0x03e00000041879f0 */ /* 0x000fe2000c0008ff */
[----:B------:R-:W-:Y:S02]  /*13f0*/  UIADD3 UR4, UR4, 0x2, URZ ;  /* 0x0000000204047890 */ /* 0x000fe4000fffe03f */
[----:B------:R-:W-:Y:S01]  /*1400*/  UIADD3 UR6, UR6, 0x2, URZ ;  /* 0x0000000206067890 */ /* 0x000fe2000fffe03f */
[----:B------:R-:W-:Y:S01]  /*1410*/  UMOV UR5, 0x80000020 ;  /* 0x8000002000057882 */ /* 0x000fe20000000000 */
[----:B------:R-:W-:Y:S01]  /*1420*/  UMOV UR7, 0x80000020 ;  /* 0x8000002000077882 */ /* 0x000fe20000000000 */
[----:B------:R-:W-:Y:S02]  /*1430*/  WARPGROUP.DEPBAR.LE gsb0, 0x0 ;  /* 0x00008000000079c5 */ /* 0x000fe40000010000 */
[----:B------:R-:W-:-:S15]  /*1440*/  WARPGROUP.ARRIVE ;  /* 0x00000000000079c5 */ /* 0x000fde0000000000 */
[----:B------:R-:W-:-:S05]  /*1450*/  NOP ;  /* 0x0000000000007918 */ /* 0x000fca0000000000 */
[----:B------:R-:W-:Y:S03]  /*1460*/  HGMMA.64x256x16.F32 R24, gdesc[UR4], R24, gsb0 ;  /* 0x03e00000041879f0 */ /* 0x000fe60008000818 */
[----:B------:R-:W-:Y:S02]  /*1470*/  WARPGROUP.DEPBAR.LE gsb0, 0x0 ;  /* 0x00008000000079c5 */ /* 0x000fe40000010000 */
[----:B------:R-:W-:Y:S05]  /*1480*/  @!P1 BRA `(.L_x_19) ;  /* 0x0000000000dc9947 */ /* 0x000fea0003800000 */
[----:B------:R-:W-:Y:S02]  /*1490*/  UIADD3 UR4, UR39, 0x1, URZ ;  /* 0x0000000127047890 */ /* 0x000fe4000fffe03f */
[----:B------:R-:W-:Y:S02]  /*14a0*/  UMOV UR9, UR39 ;  /* 0x0000002700097c82 */ /* 0x000fe40008000000 */
[----:B------:R-:W-:-:S04]  /*14b0*/  UISETP.NE.AND UP0, UPT, UR4, 0x9, UPT ;  /* 0x000000090400788c */ /* 0x000fc8000bf05270 */
[----:B------:R-:W-:Y:S02]  /*14c0*/  USEL UR5, URZ, 0x1, UP0 ;  /* 0x000000013f057887 */ /* 0x000fe40008000000 */
[----:B------:R-:W-:Y:S02]  /*14d0*/  USEL UR8, UR4, URZ, UP0 ;  /* 0x0000003f04087287 */ /* 0x000fe40008000000 */
[----:B------:R-:W-:-:S06]  /*14e0*/  ULOP3.LUT UR5, UR38, UR5, URZ, 0x3c, !UPT ;  /* 0x0000000526057292 */ /* 0x000fcc000f8e3c3f */
[----:B01----:R-:W-:-:S07]  /*14f0*/  IMAD.U32 R5, RZ, RZ, UR5 ;  /* 0x00000005ff057e24 */ /* 0x003fce000f8e00ff */
.L_x_26:
[----:B01----:R-:W-:Y:S05]  /*1500*/  @!P0 BRA `(.L_x_20) ;  /* 0x0000000000048947 */ /* 0x003fea0003800000 */
[----:B------:R-:W-:Y:S01]  /*1510*/  BPT.TRAP 0x1 ;  /* 0x000000040000795c */ /* 0x000fe20000300000 */
.L_x_20:
[----:B------:R-:W0:Y:S01]  /*1520*/  S2UR UR5, SR_CgaCtaId ;  /* 0x00000000000579c3 */ /* 0x000e220000008800 */
[----:B------:R-:W-:Y:S01]  /*1530*/  UMOV UR4, 0x400 ;  /* 0x0000040000047882 */ /* 0x000fe20000000000 */
[----:B------:R-:W-:Y:S01]  /*1540*/  SHF.L.U32 R3, R5, 0x1f, RZ ;  /* 0x0000001f05037819 */ /* 0x000fe200000006ff */
[----:B0-----:R-:W-:-:S04]  /*1550*/  ULEA UR11, UR5, UR4, 0x18 ;  /* 0x00000004050b7291 */ /* 0x001fc8000f8ec03f */
[----:B------:R-:W-:-:S09]  /*1560*/  ULEA UR4, UR8, UR11, 0x3 ;  /* 0x0000000b08047291 */ /* 0x000fd2000f8e183f */
[----:B------:R0:W1:Y:S01]  /*1570*/  SYNCS.PHASECHK.TRANS64.TRYWAIT P1, [UR4], R3 ;  /* 0x00000003ff0075a7 */ /* 0x0000620008020144 */
[----:B------:R-:W-:Y:S05]  /*1580*/  @!P0 BRA `(.L_x_21) ;  /* 0x0000000000048947 */ /* 0x000fea0003800000 */
[----:B------:R-:W-:Y:S01]  /*1590*/  BPT.TRAP 0x1 ;  /* 0x000000040000795c */ /* 0x000fe20000300000 */
.L_x_21:
[----:B-1----:R-:W-:Y:S05]  /*15a0*/  @P1 BRA `(.L_x_22) ;  /* 0x0000000000081947 */ /* 0x002fea0003800000 */
[----:B------:R-:W1:Y:S02]  /*15b0*/  SYNCS.PHASECHK.TRANS64.TRYWAIT P1, [UR4], R3 ;  /* 0x00000003ff0075a7 */ /* 0x000e640008020144 */
[----:B-1----:R-:W-:Y:S05]  /*15c0*/  @!P1 BRA `(.L_x_23) ;  /* 0x000000a000649947 */ /* 0x002fea0003800000 */
.L_x_22:
[----:B------:R-:W-:Y:S01]  /*15d0*/  ULEA UR4, UR8, UR41, 0x9 ;  /* 0x0000002908047291 */ /* 0x000fe2000f8e483f */
[----:B------:R-:W-:Y:S01]  /*15e0*/  WARPGROUP.ARRIVE ;  /* 0x00000000000079c5 */ /* 0x000fe20000000000 */
[----:B------:R-:W-:Y:S01]  /*15f0*/  ULEA UR6, UR8, UR10, 0xa ;  /* 0x0000000a08067291 */ /* 0x000fe2000f8e503f */
[----:B------:R-:W-:Y:S01]  /*1600*/  UMOV UR5, 0x80000020 ;  /* 0x8000002000057882 */ /* 0x000fe20000000000 */
[----:B------:R-:W-:-:S07]  /*1610*/  UMOV UR7, 0x80000020 ;  /* 0x8000002000077882 */ /* 0x000fce0000000000 */
[----:B------:R-:W-:Y:S01]  /*1620*/  HGMMA.64x256x16.F32 R24, gdesc[UR4], R24, gsb0 ;  /* 0x03e00000041879f0 */ /* 0x000fe20008000818 */
        /* <DEDUP_REMOVED lines=10> */
[----:B------:R-:W-:Y:S01]  /*16d0*/  BPT.TRAP 0x1 ;  /* 0x000000040000795c */ /* 0x000fe20000300000 */
.L_x_24:
[----:B------:R-:W-:Y:S01]  /*16e0*/  ULEA UR4, UR9, UR11, 0x3 ;  /* 0x0000000b09047291 */ /* 0x000fe2000f8e183f */
[----:B------:R-:W-:-:S03]  /*16f0*/  ISETP.GT.U32.AND P1, PT, R19, 0x1, PT ;  /* 0x000000011300780c */ /* 0x000fc60003f24070 */
[----:B------:R-:W-:-:S04]  /*1700*/  UIADD3 UR4, UR4, 0x48, URZ ;  /* 0x0000004804047890 */ /* 0x000fc8000fffe03f */
[----:B------:R-:W-:-:S09]  /*1710*/  UPRMT UR4, URZ, 0x654, UR4 ;  /* 0x000006543f047896 */ /* 0x000fd20008000004 */
[----:B------:R-:W-:Y:S01]  /*1720*/  SYNCS.ARRIVE.TRANS64.RED.A1T0 RZ, [UR4], RZ ;  /* 0x000000ffffff79a7 */ /* 0x000fe20008100404 */
[----:B------:R-:W-:Y:S05]  /*1730*/  @P1 BRA `(.L_x_25) ;  /* 0x0000000000041947 */ /* 0x000fea0003800000 */
[----:B------:R-:W-:Y:S01]  /*1740*/  BPT.TRAP 0x1 ;  /* 0x000000040000795c */ /* 0x000fe20000300000 */
.L_x_25:
[----:B------:R-:W-:Y:S01]  /*1750*/  UIADD3 UR8, UR8, 0x1, URZ ;  /* 0x0000000108087890 */ /* 0x000fe2000fffe03f */
[C---:B------:R-:W-:Y:S01]  /*1760*/  ISETP.GT.AND P1, PT, R0.reuse, 0x1, PT ;  /* 0x000000010000780c */ /* 0x040fe20003f24270 */
[----:B------:R-:W-:Y:S01]  /*1770*/  UIADD3 UR9, UR9, 0x1, URZ ;  /* 0x0000000109097890 */ /* 0x000fe2000fffe03f */
[----:B------:R-:W-:Y:S01]  /*1780*/  VIADD R0, R0, 0xffffffff ;  /* 0xffffffff00007836 */ /* 0x000fe20000000000 */
[----:B------:R-:W-:Y:S02]  /*1790*/  UISETP.NE.AND UP0, UPT, UR8, 0x9, UPT ;  /* 0x000000090800788c */ /* 0x000fe4000bf05270 */
[----:B------:R-:W-:Y:S02]  /*17a0*/  UISETP.NE.AND UP1, UPT, UR9, 0x9, UPT ;  /* 0x000000090900788c */ /* 0x000fe4000bf25270 */
[----:B------:R-:W-:Y:S02]  /*17b0*/  USEL UR4, URZ, 0x1, UP0 ;  /* 0x000000013f047887 */ /* 0x000fe40008000000 */
[----:B------:R-:W-:-:S02]  /*17c0*/  USEL UR8, UR8, URZ, UP0 ;  /* 0x0000003f08087287 */ /* 0x000fc40008000000 */
[----:B------:R-:W-:Y:S02]  /*17d0*/  USEL UR9, UR9, URZ, UP1 ;  /* 0x0000003f09097287 */ /* 0x000fe40008800000 */
[----:B------:R-:W-:Y:S01]  /*17e0*/  LOP3.LUT R5, R5, UR4, RZ, 0x3c, !PT ;  /* 0x0000000405057c12 */ /* 0x000fe2000f8e3cff */
[----:B------:R-:W-:Y:S09]  /*17f0*/  @P1 BRA `(.L_x_26) ;  /* 0xfffffffc00401947 */ /* 0x000ff2000383ffff */
.L_x_19:
[----:B------:R-:W2:Y:S02]  /*1800*/  LDC R0, c[0x0][0x28c] ;  /* 0x0000a300ff007b82 */ /* 0x000ea40000000800 */
[----:B--2---:R-:W-:-:S13]  /*1810*/  ISETP.GE.AND P1, PT, R0, 0x1, PT ;  /* 0x000000010000780c */ /* 0x004fda0003f26270 */
[----:B------:R-:W-:Y:S05]  /*1820*/  @!P1 BRA `(.L_x_27) ;  /* 0x0000000000489947 */ /* 0x000fea0003800000 */
[----:B------:R-:W-:Y:S05]  /*1830*/  @!P0 BRA `(.L_x_28) ;  /* 0x0000000000048947 */ /* 0x000fea0003800000 */
[----:B------:R-:W-:Y:S01]  /*1840*/  BPT.TRAP 0x1 ;  /* 0x000000040000795c */ /* 0x000fe20000300000 */
.L_x_28:
[----:B------:R-:W2:Y:S01]  /*1850*/  S2UR UR7, SR_CgaCtaId ;  /* 0x00000000000779c3 */ /* 0x000ea20000008800 */
[----:B------:R-:W-:Y:S01]  /*1860*/  UISETP.LT.AND UP0, UPT, UR40, 0x1, UPT ;  /* 0x000000012800788c */ /* 0x000fe2000bf01270 */
[----:B------:R-:W-:-:S03]  /*1870*/  ISETP.GT.U32.AND P0, PT, R19, 0x1, PT ;  /* 0x000000011300780c */ /* 0x000fc60003f04070 */
[----:B------:R-:W-:-:S04]  /*1880*/  USEL UR6, UR40, 0x1, UP0 ;  /* 0x0000000128067887 */ /* 0x000fc80008000000 */
[----:B------:R-:W-:-:S04]  /*1890*/  UIADD3 UR6, UR39, UR40, -UR6 ;  /* 0x0000002827067290 */ /* 0x000fc8000fffe806 */
[----:B------:R-:W-:-:S04]  /*18a0*/  UIMAD.WIDE.U32 UR4, UR6, 0x38e38e39, URZ ;  /* 0x38e38e39060478a5 */ /* 0x000fc8000f8e003f */
[----:B------:R-:W-:-:S03]  /*18b0*/  USHF.R.U32.HI UR4, URZ, 0x1, UR5 ;  /* 0x000000013f047899 */ /* 0x000fc60008011605 */
[----:B------:R-:W-:Y:S01]  /*18c0*/  UMOV UR5, 0x400 ;  /* 0x0000040000057882 */ /* 0x000fe20000000000 */
[----:B------:R-:W-:Y:S02]  /*18d0*/  UIMAD UR6, UR4, -0x9, UR6 ;  /* 0xfffffff7040678a4 */ /* 0x000fe4000f8e0206 */
[----:B--2---:R-:W-:-:S04]  /*18e0*/  ULEA UR5, UR7, UR5, 0x18 ;  /* 0x0000000507057291 */ /* 0x004fc8000f8ec03f */
[----:B------:R-:W-:-:S04]  /*18f0*/  ULEA UR6, UR6, UR5, 0x3 ;  /* 0x0000000506067291 */ /* 0x000fc8000f8e183f */
[----:B------:R-:W-:-:S04]  /*1900*/  UIADD3 UR6, UR6, 0x48, URZ ;  /* 0x0000004806067890 */ /* 0x000fc8000fffe03f */
[----:B------:R-:W-:-:S09]  /*1910*/  UPRMT UR6, URZ, 0x654, UR6 ;  /* 0x000006543f067896 */ /* 0x000fd20008000006 */
[----:B------:R-:W-:Y:S01]  /*1920*/  SYNCS.ARRIVE.TRANS64.RED.A1T0 RZ, [UR6], RZ ;  /* 0x000000ffffff79a7 */ /* 0x000fe20008100406 */
[----:B------:R-:W-:Y:S05]  /*1930*/  @P0 BRA `(.L_x_27) ;  /* 0x0000000000040947 */ /* 0x000fea0003800000 */
[----:B------:R-:W-:Y:S01]  /*1940*/  BPT.TRAP 0x1 ;  /* 0x000000040000795c */ /* 0x000fe20000300000 */
.L_x_27:
[----:B------:R-:W2:Y:S01]  /*1950*/  LDC R7, c[0x0][0x288] ;  /* 0x0000a200ff077b82 */ /* 0x000ea20000000800 */
[----:B01----:R-:W-:Y:S01]  /*1960*/  SHF.R.U32.HI R3, RZ, 0x2, R18 ;  /* 0x00000002ff037819 */ /* 0x003fe20000011612 */
[----:B------:R-:W-:Y:S01]  /*1970*/  UIADD3 UR39, UR40, UR39, URZ ;  /* 0x0000002728277290 */ /* 0x000fe2000fffe03f */
[C---:B------:R-:W-:Y:S01]  /*1980*/  LOP3.LUT R4, R18.reuse, 0x60, RZ, 0xc0, !PT ;  /* 0x0000006012047812 */ /* 0x040fe200078ec0ff */
[----:B------:R-:W-:Y:S01]  /*1990*/  ULDC UR7, c[0x0][0x284] ;  /* 0x0000a10000077ab9 */ /* 0x000fe20000000800 */
[----:B------:R-:W-:Y:S01]  /*19a0*/  LOP3.LUT R3, R3, 0x7, RZ, 0xc0, !PT ;  /* 0x0000000703037812 */ /* 0x000fe200078ec0ff */
[----:B------:R-:W-:Y:S01]  /*19b0*/  UISETP.GT.U32.AND UP0, UPT, UR39, 0x8, UPT ;  /* 0x000000082700788c */ /* 0x000fe2000bf04070 */
[----:B------:R-:W-:Y:S01]  /*19c0*/  SHF.R.U32.HI R10, RZ, 0x1, R4 ;  /* 0x00000001ff0a7819 */ /* 0x000fe20000011604 */
[----:B------:R-:W-:Y:S01]  /*19d0*/  IMAD.SHL.U32 R4, R18, 0x2, RZ ;  /* 0x0000000212047824 */ /* 0x000fe200078e00ff */
[----:B------:R-:W-:Y:S01]  /*19e0*/  LOP3.LUT R0, R22, 0x1, RZ, 0xc0, !PT ;  /* 0x0000000116007812 */ /* 0x000fe200078ec0ff */
[----:B------:R-:W-:Y:S01]  /*19f0*/  UISETP.LT.U32.AND UP0, UPT, UR40, 0x9, UP0 ;  /* 0x000000092800788c */ /* 0x000fe20008701070 */
[----:B------:R-:W-:Y:S01]  /*1a00*/  IADD3 R5, RZ, -R10, -R3 ;  /* 0x8000000aff057210 */ /* 0x000fe20007ffe803 */
[----:B------:R-:W-:Y:S01]  /*1a10*/  UISETP.GE.U32.AND UP1, UPT, UR40, 0x9, UPT ;  /* 0x000000092800788c */ /* 0x000fe2000bf26070 */
[----:B------:R-:W-:Y:S01]  /*1a20*/  LOP3.LUT R9, R4, 0x6, RZ, 0xc0, !PT ;  /* 0x0000000604097812 */ /* 0x000fe200078ec0ff */
[C---:B------:R-:W-:Y:S01]  /*1a30*/  IMAD.SHL.U32 R6, R0.reuse, 0x40, RZ ;  /* 0x0000004000067824 */ /* 0x040fe200078e00ff */
[----:B------:R-:W-:Y:S01]  /*1a40*/  SHF.R.S32.HI R21, RZ, 0x1f, R23 ;  /* 0x0000001fff157819 */ /* 0x000fe20000011417 */
[----:B------:R-:W-:Y:S01]  /*1a50*/  IMAD R11, R0, -0x40, R5 ;  /* 0xffffffc0000b7824 */ /* 0x000fe200078e0205 */
[----:B------:R-:W-:Y:S01]  /*1a60*/  LOP3.LUT R0, R18, 0x3, RZ, 0xc0, !PT ;  /* 0x0000000312007812 */ /* 0x000fe200078ec0ff */
[----:B------:R-:W-:Y:S01]  /*1a70*/  ULDC.64 UR8, c[0x0][0x5d0] ;  /* 0x0001740000087ab9 */ /* 0x000fe20000000a00 */
[----:B------:R-:W-:Y:S01]  /*1a80*/  PRMT R8, R9, 0x6540, R152 ;  /* 0x0000654009087816 */ /* 0x000fe20000000098 */
[----:B------:R-:W-:Y:S01]  /*1a90*/  IMAD.SHL.U32 R152, R152, 0x100, RZ ;  /* 0x0000010098987824 */ /* 0x000fe200078e00ff */
[----:B------:R-:W-:Y:S01]  /*1aa0*/  UIMAD.WIDE.U32 UR4, UR39, 0x38e38e39, URZ ;  /* 0x38e38e39270478a5 */ /* 0x000fe2000f8e003f */
[----:B------:R-:W-:Y:S01]  /*1ab0*/  IMAD R4, R21, UR8, RZ ;  /* 0x0000000815047c24 */ /* 0x000fe2000f8e02ff */
[----:B------:R-:W-:Y:S01]  /*1ac0*/  USEL UR6, URZ, 0x1, !UP0 ;  /* 0x000000013f067887 */ /* 0x000fe2000c000000 */
[----:B--2---:R-:W-:Y:S01]  /*1ad0*/  IMAD R13, R0, -0x2, R7 ;  /* 0xfffffffe000d7824 */ /* 0x004fe200078e0207 */
[----:B------:R-:W-:Y:S01]  /*1ae0*/  ISETP.GE.AND P0, PT, R152, R7, PT ;  /* 0x000000079800720c */ /* 0x000fe20003f06270 */
[C---:B------:R-:W-:Y:S01]  /*1af0*/  IMAD.SHL.U32 R0, R153.reuse, 0x80, RZ ;  /* 0x0000008099007824 */ /* 0x040fe200078e00ff */
[----:B------:R-:W-:Y:S01]  /*1b00*/  SHF.R.S32.HI R9, RZ, 0x1f, R8 ;  /* 0x0000001fff097819 */ /* 0x000fe20000011408 */
[----:B------:R-:W-:Y:S01]  /*1b10*/  USHF.R.U32.HI UR4, URZ, 0x1, UR5 ;  /* 0x000000013f047899 */ /* 0x000fe20008011605 */
[----:B------:R-:W-:Y:S01]  /*1b20*/  LOP3.LUT R3, R6, 0x40, R3, 0xe2, !PT ;  /* 0x0000004006037812 */ /* 0x000fe200078ee203 */
[----:B------:R-:W-:Y:S01]  /*1b30*/  ULOP3.LUT UR38, UR38, UR6, URZ, 0x3c, !UPT ;  /* 0x0000000626267292 */ /* 0x000fe2000f8e3c3f */
[C---:B------:R-:W-:Y:S01]  /*1b40*/  ISETP.GE.OR P0, PT, R0.reuse, UR7, P0 ;  /* 0x0000000700007c0c */ /* 0x040fe20008706670 */
[----:B------:R-:W-:Y:S01]  /*1b50*/  IMAD.WIDE R6, R153, 0x80, RZ ;  /* 0x0000008099067825 */ /* 0x000fe200078e02ff */
[----:B------:R-:W-:Y:S01]  /*1b60*/  UIMAD UR39, UR4, -0x9, UR39 ;  /* 0xfffffff7042778a4 */ /* 0x000fe2000f8e0227 */
[----:B------:R-:W-:Y:S01]  /*1b70*/  IADD3 R0, -R0, UR7, R11 ;  /* 0x0000000700007c10 */ /* 0x000fe2000fffe10b */
[----:B------:R-:W-:Y:S01]  /*1b80*/  @UP1 ULOP3.LUT UR38, UR38, 0x1, UR4, 0x78, !UPT ;  /* 0x0000000126261892 */ /* 0x000fe2000f8e7804 */
[C---:B------:R-:W-:Y:S01]  /*1b90*/  IMAD R15, R23.reuse, UR9, R4 ;  /* 0x00000009170f7c24 */ /* 0x040fe2000f8e0204 */
[----:B------:R-:W-:Y:S01]  /*1ba0*/  LOP3.LUT R167, R6, R3, R10, 0xfe, !PT ;  /* 0x0000000306a77212 */ /* 0x000fe200078efe0a */
[----:B------:R-:W-:-:S04]  /*1bb0*/  IMAD.WIDE.U32 R4, R23, UR8, R8 ;  /* 0x0000000817047c25 */ /* 0x000fc8000f8e0008 */
[----:B------:R-:W-:Y:S02]  /*1bc0*/  IMAD.IADD R5, R5, 0x1, R15 ;  /* 0x0000000105057824 */ /* 0x000fe400078e020f */
[----:B------:R-:W-:Y:S02]  /*1bd0*/  IMAD.IADD R3, R13, 0x1, -R152 ;  /* 0x000000010d037824 */ /* 0x000fe400078e0a98 */
[----:B------:R-:W-:Y:S01]  /*1be0*/  IMAD.MOV.U32 R153, RZ, RZ, -0x1 ;  /* 0xffffffffff997424 */ /* 0x000fe200078e00ff */
[----:B------:R-:W-:Y:S06]  /*1bf0*/  @P0 BRA `(.L_x_29) ;  /* 0x0000007800dc0947 */ /* 0x000fec0003800000 */
[----:B------:R-:W0:Y:S01]  /*1c00*/  LDC.64 R10, c[0x0][0x5c8] ;  /* 0x00017200ff0a7b82 */ /* 0x000e220000000a00 */
[----:B-----5:R-:W-:Y:S01]  /*1c10*/  FSETP.NEU.AND P0, PT, R155, RZ, PT ;  /* 0x000000ff9b00720b */ /* 0x020fe20003f0d000 */
[----:B------:R-:W-:Y:S01]  /*1c20*/  BSSY B0, `(.L_x_29) ;  /* 0x00007b4000007945 */ /* 0x000fe20003800000 */
[----:B------:R-:W-:-:S04]  /*1c30*/  ISETP.GT.AND P2, PT, R3, RZ, PT ;  /* 0x000000ff0300720c */ /* 0x000fc80003f44270 */
[----:B------:R-:W-:Y:S01]  /*1c40*/  ISETP.GT.AND P1, PT, R0, RZ, P2 ;  /* 0x000000ff0000720c */ /* 0x000fe20001724270 */
[-C--:B0-----:R-:W-:Y:S02]  /*1c50*/  IMAD R12, R7, R10.reuse, RZ ;  /* 0x0000000a070c7224 */ /* 0x081fe400078e02ff */
[----:B------:R-:W-:-:S04]  /*1c60*/  IMAD.WIDE.U32 R160, R167, R10, R4 ;  /* 0x0000000aa7a07225 */ /* 0x000fc800078e0004 */
[----:B------:R-:W-:-:S04]  /*1c70*/  IMAD R5, R167, R11, R12 ;  /* 0x0000000ba7057224 */ /* 0x000fc800078e020c */
[----:B------:R-:W-:Y:S01]  /*1c80*/  IMAD.IADD R169, R161, 0x1, R5 ;  /* 0x00000001a1a97824 */ /* 0x000fe200078e0205 */
[----:B------:R-:W-:Y:S06]  /*1c90*/  @!P0 BRA `(.L_x_30) ;  /* 0x0000005400988947 */ /* 0x000fec0003800000 */
[----:B------:R-:W0:Y:S01]  /*1ca0*/  LDC.64 R14, c[0x0][0x5b8] ;  /* 0x00016e00ff0e7b82 */ /* 0x000e220000000a00 */
[----:B------:R-:W-:-:S07]  /*1cb0*/  ULDC.64 UR4, c[0x0][0x5c0] ;  /* 0x0001700000047ab9 */ /* 0x000fce0000000a00 */
[----:B------:R-:W1:Y:S08]  /*1cc0*/  LDC.64 R164, c[0x0][0x5b0] ;  /* 0x00016c00ffa47b82 */ /* 0x000e700000000a00 */
[----:B------:R-:W2:Y:S01]  /*1cd0*/  LDC.64 R12, c[0x0][0x5a8] ;  /* 0x00016a00ff0c7b82 */ /* 0x000ea20000000a00 */
[-C--:B0-----:R-:W-:Y:S02]  /*1ce0*/  IMAD R4, R21, R14.reuse, RZ ;  /* 0x0000000e15047224 */ /* 0x081fe400078e02ff */
[----:B------:R-:W-:-:S04]  /*1cf0*/  IMAD.WIDE.U32 R162, R23, R14, R8 ;  /* 0x0000000e17a27225 */ /* 0x000fc800078e0008 */
[----:B------:R-:W-:Y:S02]  /*1d00*/  IMAD R159, R23, R15, R4 ;  /* 0x0000000f179f7224 */ /* 0x000fe400078e0204 */
[-C--:B-1----:R-:W-:Y:S02]  /*1d10*/  IMAD R6, R7, R164.reuse, RZ ;  /* 0x000000a407067224 */ /* 0x082fe400078e02ff */
[----:B------:R-:W-:Y:S02]  /*1d20*/  IMAD.IADD R21, R163, 0x1, R159 ;  /* 0x00000001a3157824 */ /* 0x000fe400078e029f */
[----:B------:R-:W-:Y:S02]  /*1d30*/  IMAD.MOV.U32 R20, RZ, RZ, R162 ;  /* 0x000000ffff147224 */ /* 0x000fe400078e00a2 */
[C---:B------:R-:W-:Y:S02]  /*1d40*/  IMAD R161, R167.reuse, R165, R6 ;  /* 0x000000a5a7a17224 */ /* 0x040fe400078e0206 */
[----:B------:R-:W-:-:S04]  /*1d50*/  IMAD.WIDE.U32 R4, R167, R164, R20 ;  /* 0x000000a4a7047225 */ /* 0x000fc800078e0014 */
[----:B------:R-:W-:Y:S01]  /*1d60*/  IMAD.IADD R5, R5, 0x1, R161 ;  /* 0x0000000105057824 */ /* 0x000fe200078e02a1 */
[----:B--2---:R-:W-:-:S04]  /*1d70*/  LEA R6, P0, R4, R12, 0x1 ;  /* 0x0000000c04067211 */ /* 0x004fc800078008ff */
[----:B------:R-:W-:-:S05]  /*1d80*/  LEA.HI.X R7, R4, R13, R5, 0x1, P0 ;  /* 0x0000000d04077211 */ /* 0x000fca00000f0c05 */
[----:B------:R0:W2:Y:S01]  /*1d90*/  @P1 LDG.E.LTC128B.U16 R15, desc[UR36][R6.64] ;  /* 0x00000024060f1981 */ /* 0x0000a2000c1e1520 */
[----:B------:R-:W-:Y:S01]  /*1da0*/  IMAD.WIDE.U32 R156, R167, R164, R8 ;  /* 0x000000a4a79c7225 */ /* 0x000fe200078e0008 */
[----:B------:R-:W-:Y:S03]  /*1db0*/  BSSY B1, `(.L_x_31) ;  /* 0x0000013000017945 */ /* 0x000fe60003800000 */
[----:B------:R-:W-:Y:S02]  /*1dc0*/  IMAD.IADD R157, R161, 0x1, R157 ;  /* 0x00000001a19d7824 */ /* 0x000fe400078e029d */
[----:B------:R-:W-:-:S04]  /*1dd0*/  IMAD.WIDE.U32 R156, R23, R14, R156 ;  /* 0x0000000e179c7225 */ /* 0x000fc800078e009c */
[----:B0-----:R-:W-:Y:S01]  /*1de0*/  IMAD.IADD R7, R159, 0x1, R157 ;  /* 0x000000019f077824 */ /* 0x001fe200078e029d */
[----:B------:R-:W-:Y:S02]  /*1df0*/  LEA R6, P4, R156, R12, 0x1 ;  /* 0x0000000c9c067211 */ /* 0x000fe400078808ff */
[----:B------:R-:W-:Y:S02]  /*1e00*/  SHF.L.U64.HI R157, R164, 0x3, R165 ;  /* 0x00000003a49d7819 */ /* 0x000fe400000102a5 */
[----:B------:R-:W-:Y:S01]  /*1e10*/  LEA.HI.X R7, R156, R13, R7, 0x1, P4 ;  /* 0x0000000d9c077211 */ /* 0x000fe200020f0c07 */
[----:B------:R-:W-:Y:S02]  /*1e20*/  IMAD.SHL.U32 R156, R164, 0x8, RZ ;  /* 0x00000008a49c7824 */ /* 0x000fe400078e00ff */
[----:B--2---:R-:W-:-:S05]  /*1e30*/  HADD2.F32 R4, -RZ, R15.H0_H0 ;  /* 0x2000000fff047230 */ /* 0x004fca0000004100 */
[----:B------:R-:W-:Y:S01]  /*1e40*/  FMUL R5, R4, R155 ;  /* 0x0000009b04057220 */ /* 0x000fe20000400000 */
[----:B------:R-:W-:-:S03]  /*1e50*/  LEA R4, P0, R160, UR4, 0x1 ;  /* 0x00000004a0047c11 */ /* 0x000fc6000f8008ff */
[----:B------:R-:W-:Y:S01]  /*1e60*/  FFMA R24, R24, R154, R5 ;  /* 0x0000009a18187223 */ /* 0x000fe20000000005 */
[----:B------:R-:W-:Y:S02]  /*1e70*/  LEA.HI.X R5, R160, UR5, R169, 0x1, P0 ;  /* 0x00000005a0057c11 */ /* 0x000fe400080f0ca9 */
[----:B------:R-:W-:Y:S02]  /*1e80*/  ISETP.GT.AND P0, PT, R3, 0x1, PT ;  /* 0x000000010300780c */ /* 0x000fe40003f04270 */
[----:B------:R-:W-:Y:S02]  /*1e90*/  F2FP.F16.F32.PACK_AB R24, RZ, R24 ;  /* 0x00000018ff18723e */ /* 0x000fe400000000ff */
[----:B------:R-:W-:-:S03]  /*1ea0*/  ISETP.GT.AND P3, PT, R0, RZ, P0 ;  /* 0x000000ff0000720c */ /* 0x000fc60000764270 */
[----:B------:R0:W-:Y:S10]  /*1eb0*/  @P1 STG.E.U16 desc[UR36][R4.64], R24 ;  /* 0x0000001804001986 */ /* 0x0001f4000c101524 */
[----:B------:R-:W-:Y:S05]  /*1ec0*/  @!P3 BRA `(.L_x_32) ;  /* 0x000000000004b947 */ /* 0x000fea0003800000 */
[----:B------:R1:W5:Y:S02]  /*1ed0*/  LDG.E.LTC128B.U16 R15, desc[UR36][R6.64+0x2] ;  /* 0x00000224060f7981 */ /* 0x000364000c1e1520 */
.L_x_32:
[----:B------:R-:W-:Y:S05]  /*1ee0*/  BSYNC B1 ;  /* 0x0000000000017941 */ /* 0x000fea0003800000 */
.L_x_31:
[----:B-----5:R-:W-:Y:S01]  /*1ef0*/  HADD2.F32 R20, -RZ, R15.H0_H0 ;  /* 0x2000000fff147230 */ /* 0x020fe20000004100 */
[----:B------:R-:W-:Y:S01]  /*1f00*/  ISETP.GT.AND P2, PT, R0, 0x8, P2 ;  /* 0x000000080000780c */ /* 0x000fe20001744270 */
[----:B------:R-:W-:Y:S01]  /*1f10*/  IMAD.WIDE.U32 R156, R167, R164, R156 ;  /* 0x000000a4a79c7225 */ /* 0x000fe200078e009c */
[----:B------:R-:W-:-:S03]  /*1f20*/  PRMT R152, R15, 0x7610, R152 ;  /* 0x000076100f987816 */ /* 0x000fc60000000098 */
[----:B------:R-:W-:Y:S01]  /*1f30*/  FMUL R20, R20, R155 ;  /* 0x0000009b14147220 */ /* 0x000fe20000400000 */
[----:B------:R-:W-:Y:S01]  /*1f40*/  IMAD.IADD R161, R161, 0x1, R157 ;  /* 0x00000001a1a17824 */ /* 0x000fe200078e029d */
[----:B------:R-:W-:Y:S02]  /*1f50*/  IADD3 R162, P1, R162, R156, RZ ;  /* 0x0000009ca2a27210 */ /* 0x000fe40007f3e0ff */
[----:B------:R-:W-:-:S03]  /*1f60*/  FFMA R25, R25, R154, R20 ;  /* 0x0000009a19197223 */ /* 0x000fc60000000014 */
[----:B------:R-:W-:Y:S01]  /*1f70*/  IMAD.X R21, R161, 0x1, R21, P1 ;  /* 0x00000001a1157824 */ /* 0x000fe200008e0615 */
[C---:B------:R-:W-:Y:S02]  /*1f80*/  LEA R20, P1, R162.reuse, R12, 0x1 ;  /* 0x0000000ca2147211 */ /* 0x040fe400078208ff */
[----:B------:R-:W-:Y:S02]  /*1f90*/  F2FP.F16.F32.PACK_AB R25, RZ, R25 ;  /* 0x00000019ff19723e */ /* 0x000fe400000000ff */
[----:B------:R-:W-:Y:S02]  /*1fa0*/  LEA.HI.X R21, R162, R13, R21, 0x1, P1 ;  /* 0x0000000da2157211 */ /* 0x000fe400008f0c15 */
[----:B------:R-:W-:-:S05]  /*1fb0*/  PRMT R157, R25, 0x7610, R157 ;  /* 0x00007610199d7816 */ /* 0x000fca000000009d */
[----:B------:R2:W-:Y:S04]  /*1fc0*/  @P3 STG.E.U16 desc[UR36][R4.64+0x2], R157 ;  /* 0x0000029d04003986 */ /* 0x0005e8000c101524 */
[----:B------:R-:W0:Y:S01]  /*1fd0*/  @P2 LDG.E.LTC128B.U16 R152, desc[UR36][R20.64] ;  /* 0x0000002414982981 */ /* 0x000e22000c1e1520 */
[----:B------:R-:W-:Y:S01]  /*1fe0*/  IADD3 R8, P1, R8, R156, RZ ;  /* 0x0000009c08087210 */ /* 0x000fe20007f3e0ff */
[----:B------:R-:W-:Y:S01]  /*1ff0*/  BSSY B1, `(.L_x_33) ;  /* 0x0000011000017945 */ /* 0x000fe20003800000 */
[----:B------:R-:W-:Y:S02]  /*2000*/  SHF.L.U64.HI R11, R10, 0x4, R11 ;  /* 0x000000040a0b7819 */ /* 0x000fe4000001020b */
[----:B------:R-:W-:Y:S01]  /*2010*/  ISETP.GT.AND P0, PT, R0, 0x8, P0 ;  /* 0x000000080000780c */ /* 0x000fe20000704270 */
[----:B------:R-:W-:Y:S01]  /*2020*/  IMAD.X R9, R9, 0x1, R161, P1 ;  /* 0x0000000109097824 */ /* 0x000fe200008e06a1 */
[----:B------:R-:W-:Y:S01]  /*2030*/  LEA R10, P1, R10, R4, 0x4 ;  /* 0x000000040a0a7211 */ /* 0x000fe200078220ff */
[----:B------:R-:W-:-:S04]  /*2040*/  IMAD.WIDE.U32 R14, R23, R14, R8 ;  /* 0x0000000e170e7225 */ /* 0x000fc800078e0008 */
[----:B------:R-:W-:Y:S01]  /*2050*/  IMAD.X R11, R11, 0x1, R5, P1 ;  /* 0x000000010b0b7824 */ /* 0x000fe200008e0605 */
[----:B------:R-:W-:Y:S01]  /*2060*/  LEA R8, P3, R14, R12, 0x1 ;  /* 0x0000000c0e087211 */ /* 0x000fe200078608ff */
[----:B------:R-:W-:-:S05]  /*2070*/  IMAD.IADD R9, R159, 0x1, R15 ;  /* 0x000000019f097824 */ /* 0x000fca00078e020f */
[----:B------:R-:W-:Y:S01]  /*2080*/  LEA.HI.X R9, R14, R13, R9, 0x1, P3 ;  /* 0x0000000d0e097211 */ /* 0x000fe200018f0c09 */
[----:B0-----:R-:W-:-:S05]  /*2090*/  HADD2.F32 R24, -RZ, R152.H0_H0 ;  /* 0x20000098ff187230 */ /* 0x001fca0000004100 */
[----:B------:R-:W-:-:S04]  /*20a0*/  FMUL R25, R24, R155 ;  /* 0x0000009b18197220 */ /* 0x000fc80000400000 */
[----:B------:R-:W-:-:S05]  /*20b0*/  FFMA R25, R26, R154, R25 ;  /* 0x0000009a1a197223 */ /* 0x000fca0000000019 */
[----:B------:R-:W-:-:S05]  /*20c0*/  F2FP.F16.F32.PACK_AB R25, RZ, R25 ;  /* 0x00000019ff19723e */ /* 0x000fca00000000ff */
[----:B------:R2:W-:Y:S01]  /*20d0*/  @P2 STG.E.U16 desc[UR36][R10.64], R25 ;  /* 0x000000190a002986 */ /* 0x0005e2000c101524 */
[----:B------:R-:W-:Y:S05]  /*20e0*/  @!P0 BRA `(.L_x_34) ;  /* 0x0000000000048947 */ /* 0x000fea0003800000 */
[----:B------:R0:W5:Y:S02]  /*20f0*/  LDG.E.LTC128B.U16 R152, desc[UR36][R8.64+0x2] ;  /* 0x0000022408987981 */ /* 0x000164000c1e1520 */
.L_x_34:
[----:B------:R-:W-:Y:S05]  /*2100*/  BSYNC B1 ;  /* 0x0000000000017941 */ /* 0x000fea0003800000 */
.L_x_33:
[----:B-----5:R-:W-:Y:S01]  /*2110*/  HADD2.F32 R12, -RZ, R152.H0_H0 ;  /* 0x20000098ff0c7230 */ /* 0x020fe20000004100 */
[----:B------:R-:W-:Y:S01]  /*2120*/  ISETP.GT.AND P1, PT, R3, 0x8, PT ;  /* 0x000000080300780c */ /* 0x000fe20003f24270 */
[----:B------:R-:W-:Y:S03]  /*2130*/  BSSY B1, `(.L_x_35) ;  /* 0x0000008000017945 */ /* 0x000fe60003800000 */
[----:B------:R-:W-:Y:S01]  /*2140*/  FMUL R12, R12, R155 ;  /* 0x0000009b0c0c7220 */ /* 0x000fe20000400000 */
[----:B------:R-:W-:-:S03]  /*2150*/  ISETP.GT.AND P2, PT, R0, RZ, P1 ;  /* 0x000000ff0000720c */ /* 0x000fc60000f44270 */
[----:B------:R-:W-:-:S05]  /*2160*/  FFMA R12, R27, R154, R12 ;  /* 0x0000009a1b0c7223 */ /* 0x000fca000000000c */
[----:B------:R-:W-:-:S05]  /*2170*/  F2FP.F16.F32.PACK_AB R12, RZ, R12 ;  /* 0x0000000cff0c723e */ /* 0x000fca00000000ff */
[----:B------:R3:W-:Y:S01]  /*2180*/  @P0 STG.E.U16 desc[UR36][R10.64+0x2], R12 ;  /* 0x0000020c0a000986 */ /* 0x0007e2000c101524 */
[----:B------:R-:W-:Y:S05]  /*2190*/  @!P2 BRA `(.L_x_36) ;  /* 0x000000000004a947 */ /* 0x000fea0003800000 */
[----:B------:R4:W5:Y:S02]  /*21a0*/  LDG.E.LTC128B.U16 R152, desc[UR36][R6.64+0x10] ;  /* 0x0000102406987981 */ /* 0x000964000c1e1520 */
.L_x_36:
[----:B------:R-:W-:Y:S05]  /*21b0*/  BSYNC B1 ;  /* 0x0000000000017941 */ /* 0x000fea0003800000 */
.L_x_35:
[----:B---3-5:R-:W-:Y:S01]  /*21c0*/  HADD2.F32 R12, -RZ, R152.H0_H0 ;  /* 0x20000098ff0c7230 */ /* 0x028fe20000004100 */
        /* <DEDUP_REMOVED lines=9> */
.L_x_38:
[----:B------:R-:W-:Y:S05]  /*2260*/  BSYNC B1 ;  /* 0x0000000000017941 */ /* 0x000fea0003800000 */
.L_x_37:
[----:B-----5:R-:W-:Y:S01]  /*2270*/  HADD2.F32 R12, -RZ, R152.H0_H0 ;  /* 0x20000098ff0c7230 */ /* 0x020fe20000004100 */
[----:B------:R-:W-:Y:S01]  /*2280*/  ISETP.GT.AND P1, PT, R0, 0x8, P1 ;  /* 0x000000080000780c */ /* 0x000fe20000f24270 */
[----:B------:R-:W-:Y:S03]  /*2290*/  BSSY B1, `(.L_x_39) ;  /* 0x0000007000017945 */ /* 0x000fe60003800000 */
[----:B------:R-:W-:-:S04]  /*22a0*/  FMUL R12, R12, R155 ;  /* 0x0000009b0c0c7220 */ /* 0x000fc80000400000 */
[----:B------:R-:W-:-:S05]  /*22b0*/  FFMA R12, R29, R154, R12 ;  /* 0x0000009a1d0c7223 */ /* 0x000fca000000000c */
[----:B------:R-:W-:-:S05]  /*22c0*/  F2FP.F16.F32.PACK_AB R12, RZ, R12 ;  /* 0x0000000cff0c723e */ /* 0x000fca00000000ff */
[----:B------:R0:W-:Y:S01]  /*22d0*/  @P3 STG.E.U16 desc[UR36][R4.64+0x12], R12 ;  /* 0x0000120c04003986 */ /* 0x0001e2000c101524 */
[----:B------:R-:W-:Y:S05]  /*22e0*/  @!P1 BRA `(.L_x_40) ;  /* 0x0000000000049947 */ /* 0x000fea0003800000 */
[----:B------:R0:W5:Y:S02]  /*22f0*/  LDG.E.LTC128B.U16 R152, desc[UR36][R8.64+0x10] ;  /* 0x0000102408987981 */ /* 0x000164000c1e1520 */
.L_x_40:
[----:B------:R-:W-:Y:S05]  /*2300*/  BSYNC B1 ;  /* 0x0000000000017941 */ /* 0x000fea0003800000 */
.L_x_39:
[----:B0----5:R-:W-:Y:S01]  /*2310*/  HADD2.F32 R12, -RZ, R152.H0_H0 ;  /* 0x20000098ff0c7230 */ /* 0x021fe20000004100 */
[----:B------:R-:W-:Y:S01]  /*2320*/  ISETP.GT.AND P0, PT, R0, 0x8, P0 ;  /* 0x000000080000780c */ /* 0x000fe20000704270 */
[----:B------:R-:W-:Y:S03]  /*2330*/  BSSY B1, `(.L_x_41) ;  /* 0x0000007000017945 */ /* 0x000fe60003800000 */
[----:B---3--:R-:W-:-:S04]  /*2340*/  FMUL R13, R12, R155 ;  /* 0x0000009b0c0d7220 */ /* 0x008fc80000400000 */
[----:B------:R-:W-:-:S05]  /*2350*/  FFMA R13, R30, R154, R13 ;  /* 0x0000009a1e0d7223 */ /* 0x000fca000000000d */
[----:B------:R-:W-:-:S05]  /*2360*/  F2FP.F16.F32.PACK_AB R13, RZ, R13 ;  /* 0x0000000dff0d723e */ /* 0x000fca00000000ff */
[----:B------:R0:W-:Y:S01]  /*2370*/  @P1 STG.E.U16 desc[UR36][R10.64+0x10], R13 ;  /* 0x0000100d0a001986 */ /* 0x0001e2000c101524 */
[----:B------:R-:W-:Y:S05]  /*2380*/  @!P0 BRA `(.L_x_42) ;  /* 0x0000000000048947 */ /* 0x000fea0003800000 */
[----:B------:R3:W5:Y:S02]  /*2390*/  LDG.E.LTC128B.U16 R152, desc[UR36][R8.64+0x12] ;  /* 0x0000122408987981 */ /* 0x000764000c1e1520 */
.L_x_42:
[----:B------:R-:W-:Y:S05]  /*23a0*/  BSYNC B1 ;  /* 0x0000000000017941 */ /* 0x000fea0003800000 */
.L_x_41:
        /* <DEDUP_REMOVED lines=10> */
.L_x_44:
[----:B------:R-:W-:Y:S05]  /*2450*/  BSYNC B1 ;  /* 0x0000000000017941 */ /* 0x000fea0003800000 */
.L_x_43:
[----:B0----5:R-:W-:Y:S01]  /*2460*/  HADD2.F32 R12, -RZ, R152.H0_H0 ;  /* 0x20000098ff0c7230 */ /* 0x021fe20000004100 */
        /* <DEDUP_REMOVED lines=9> */
.L_x_46:
[----:B------:R-:W-:Y:S05]  /*2500*/  BSYNC B1 ;  /* 0x0000000000017941 */ /* 0x000fea0003800000 */
.L_x_45:
        /* <DEDUP_REMOVED lines=9> */
.L_x_48:
[----:B------:R-:W-:Y:S05]  /*25a0*/  BSYNC B1 ;  /* 0x0000000000017941 */ /* 0x000fea0003800000 */
.L_x_47:
[----:B0----5:R-:W-:Y:S01]  /*25b0*/  HADD2.F32 R12, -RZ, R152.H0_H0 ;  /* 0x20000098ff0c7230 */ /* 0x021fe20000004100 */
        /* <DEDUP_REMOVED lines=8> */
.L_x_50:
[----:B------:R-:W-:Y:S05]  /*2640*/  BSYNC B1 ;  /* 0x0000000000017941 */ /* 0x000fea0003800000 */
.L_x_49:
        /* <DEDUP_REMOVED lines=10> */
.L_x_52:
[----:B------:R-:W-:Y:S05]  /*26f0*/  BSYNC B1 ;  /* 0x0000000000017941 */ /* 0x000fea0003800000 */
.L_x_51:
        /* <DEDUP_REMOVED lines=10> */
.L_x_54:
[----:B------:R-:W-:Y:S05]  /*27a0*/  BSYNC B1 ;  /* 0x0000000000017941 */ /* 0x000fea0003800000 */
.L_x_53:
        /* <DEDUP_REMOVED lines=9> */
.L_x_56:
[----:B------:R-:W-:Y:S05]  /*2840*/  BSYNC B1 ;  /* 0x0000000000017941 */ /* 0x000fea0003800000 */
.L_x_55:
        /* <DEDUP_REMOVED lines=9> */
.L_x_58:
[----:B------:R-:W-:Y:S05]  /*28e0*/  BSYNC B1 ;  /* 0x0000000000017941 */ /* 0x000fea0003800000 */
.L_x_57:
        /* <DEDUP_REMOVED lines=10> */
.L_x_60:
[----:B------:R-:W-:Y:S05]  /*2990*/  BSYNC B1 ;  /* 0x0000000000017941 */ /* 0x000fea0003800000 */
.L_x_59:
        /* <DEDUP_REMOVED lines=10> */
.L_x_62:
[----:B------:R-:W-:Y:S05]  /*2a40*/  BSYNC B1 ;  /* 0x0000000000017941 */ /* 0x000fea0003800000 */
.L_x_61:
        /* <DEDUP_REMOVED lines=9> */
.L_x_64:
[----:B------:R-:W-:Y:S05]  /*2ae0*/  BSYNC B1 ;  /* 0x0000000000017941 */ /* 0x000fea0003800000 */
.L_x_63:
        /* <DEDUP_REMOVED lines=9> */
.L_x_66:
[----:B------:R-:W-:Y:S05]  /*2b80*/  BSYNC B1 ;  /* 0x0000000000017941 */ /* 0x000fea0003800000 */
.L_x_65:
        /* <DEDUP_REMOVED lines=10> */
.L_x_68:
[----:B------:R-:W-:Y:S05]  /*2c30*/  BSYNC B1 ;  /* 0x0000000000017941 */ /* 0x000fea0003800000 */
.L_x_67:
        /* <DEDUP_REMOVED lines=10> */
.L_x_70:
[----:B------:R-:W-:Y:S05]  /*2ce0*/  BSYNC B1 ;  /* 0x0000000000017941 */ /* 0x000fea0003800000 */
.L_x_69:
        /* <DEDUP_REMOVED lines=9> */
.L_x_72:
[----:B------:R-:W-:Y:S05]  /*2d80*/  BSYNC B1 ;  /* 0x0000000000017941 */ /* 0x000fea0003800000 */
.L_x_71:
        /* <DEDUP_REMOVED lines=9> */
.L_x_74:
[----:B------:R-:W-:Y:S05]  /*2e20*/  BSYNC B1 ;  /* 0x0000000000017941 */ /* 0x000fea0003800000 */
.L_x_73:
        /* <DEDUP_REMOVED lines=10> */
.L_x_76:
[----:B------:R-:W-:Y:S05]  /*2ed0*/  BSYNC B1 ;  /* 0x0000000000017941 */ /* 0x000fea0003800000 */
.L_x_75:
        /* <DEDUP_REMOVED lines=10> */
.L_x_78:
[----:B------:R-:W-:Y:S05]  /*2f80*/  BSYNC B1 ;  /* 0x0000000000017941 */ /* 0x000fea0003800000 */
.L_x_77:
        /* <DEDUP_REMOVED lines=9> */
.L_x_80:
[----:B------:R-:W-:Y:S05]  /*3020*/  BSYNC B1 ;  /* 0x0000000000017941 */ /* 0x000fea0003800000 */
.L_x_79:
        /* <DEDUP_REMOVED lines=9> */
.L_x_82:
[----:B------:R-:W-:Y:S05]  /*30c0*/  BSYNC B1 ;  /* 0x0000000000017941 */ /* 0x000fea0003800000 */
.L_x_81:
        /* <DEDUP_REMOVED lines=10> */
.L_x_84:
[----:B------:R-:W-:Y:S05]  /*3170*/  BSYNC B1 ;  /* 0x0000000000017941 */ /* 0x000fea0003800000 */
.L_x_83:
        /* <DEDUP_REMOVED lines=10> */
.L_x_86:
[----:B------:R-:W-:Y:S05]  /*3220*/  BSYNC B1 ;  /* 0x0000000000017941 */ /* 0x000fea0003800000 */
.L_x_85:
        /* <DEDUP_REMOVED lines=9> */
.L_x_88:
[----:B------:R-:W-:Y:S05]  /*32c0*/  BSYNC B1 ;  /* 0x0000000000017941 */ /* 0x000fea0003800000 */
.L_x_87:
        /* <DEDUP_REMOVED lines=9> */
.L_x_90:
[----:B------:R-:W-:Y:S05]  /*3360*/  BSYNC B1 ;  /* 0x0000000000017941 */ /* 0x000fea0003800000 */
.L_x_89:
        /* <DEDUP_REMOVED lines=10> */
.L_x_92:
[----:B------:R-:W-:Y:S05]  /*3410*/  BSYNC B1 ;  /* 0x0000000000017941 */ /* 0x000fea0003800000 */
.L_x_91:
        /* <DEDUP_REMOVED lines=10> */
.L_x_94:
[----:B------:R-:W-:Y:S05]  /*34c0*/  BSYNC B1 ;  /* 0x0000000000017941 */ /* 0x000fea0003800000 */
.L_x_93:
        /* <DEDUP_REMOVED lines=9> */
.L_x_96:
[----:B------:R-:W-:Y:S05]  /*3560*/  BSYNC B1 ;  /* 0x0000000000017941 */ /* 0x000fea0003800000 */
.L_x_95:
        /* <DEDUP_REMOVED lines=9> */
.L_x_98:
[----:B------:R-:W-:Y:S05]  /*3600*/  BSYNC B1 ;  /* 0x0000000000017941 */ /* 0x000fea0003800000 */
.L_x_97:
        /* <DEDUP_REMOVED lines=10> */
.L_x_100:
[----:B------:R-:W-:Y:S05]  /*36b0*/  BSYNC B1 ;  /* 0x0000000000017941 */ /* 0x000fea0003800000 */
.L_x_99:
        /* <DEDUP_REMOVED lines=10> */
.L_x_102:
[----:B------:R-:W-:Y:S05]  /*3760*/  BSYNC B1 ;  /* 0x0000000000017941 */ /* 0x000fea0003800000 */
.L_x_101:
        /* <DEDUP_REMOVED lines=9> */
.L_x_104:
[----:B------:R-:W-:Y:S05]  /*3800*/  BSYNC B1 ;  /* 0x0000000000017941 */ /* 0x000fea0003800000 */
.L_x_103:
        /* <DEDUP_REMOVED lines=9> */
.L_x_106:
[----:B------:R-:W-:Y:S05]  /*38a0*/  BSYNC B1 ;  /* 0x0000000000017941 */ /* 0x000fea0003800000 */
.L_x_105:
        /* <DEDUP_REMOVED lines=10> */
.L_x_108:
[----:B------:R-:W-:Y:S05]  /*3950*/  BSYNC B1 ;  /* 0x0000000000017941 */ /* 0x000fea0003800000 */
.L_x_107:
        /* <DEDUP_REMOVED lines=10> */
.L_x_110:
[----:B------:R-:W-:Y:S05]  /*3a00*/  BSYNC B1 ;  /* 0x0000000000017941 */ /* 0x000fea0003800000 */
.L_x_109:
        /* <DEDUP_REMOVED lines=9> */
.L_x_112:
[----:B------:R-:W-:Y:S05]  /*3aa0*/  BSYNC B1 ;  /* 0x0000000000017941 */ /* 0x000fea0003800000 */
.L_x_111:
        /* <DEDUP_REMOVED lines=9> */
.L_x_114:
[----:B------:R-:W-:Y:S05]  /*3b40*/  BSYNC B1 ;  /* 0x0000000000017941 */ /* 0x000fea0003800000 */
.L_x_113:
        /* <DEDUP_REMOVED lines=10> */
.L_x_116:
[----:B------:R-:W-:Y:S05]  /*3bf0*/  BSYNC B1 ;  /* 0x0000000000017941 */ /* 0x000fea0003800000 */
.L_x_115:
        /* <DEDUP_REMOVED lines=10> */
.L_x_118:
[----:B------:R-:W-:Y:S05]  /*3ca0*/  BSYNC B1 ;  /* 0x0000000000017941 */ /* 0x000fea0003800000 */
.L_x_117:
        /* <DEDUP_REMOVED lines=9> */
.L_x_120:
[----:B------:R-:W-:Y:S05]  /*3d40*/  BSYNC B1 ;  /* 0x0000000000017941 */ /* 0x000fea0003800000 */
.L_x_119:
        /* <DEDUP_REMOVED lines=9> */
.L_x_122:
[----:B------:R-:W-:Y:S05]  /*3de0*/  BSYNC B1 ;  /* 0x0000000000017941 */ /* 0x000fea0003800000 */
.L_x_121:
        /* <DEDUP_REMOVED lines=10> */
.L_x_124:
[----:B------:R-:W-:Y:S05]  /*3e90*/  BSYNC B1 ;  /* 0x0000000000017941 */ /* 0x000fea0003800000 */
.L_x_123:
        /* <DEDUP_REMOVED lines=10> */
.L_x_126:
[----:B------:R-:W-:Y:S05]  /*3f40*/  BSYNC B1 ;  /* 0x0000000000017941 */ /* 0x000fea0003800000 */
.L_x_125:
        /* <DEDUP_REMOVED lines=9> */
.L_x_128:
[----:B------:R-:W-:Y:S05]  /*3fe0*/  BSYNC B1 ;  /* 0x0000000000017941 */ /* 0x000fea0003800000 */
.L_x_127:
        /* <DEDUP_REMOVED lines=9> */
.L_x_130:
[----:B------:R-:W-:Y:S05]  /*4080*/  BSYNC B1 ;  /* 0x0000000000017941 */ /* 0x000fea0003800000 */
.L_x_129:
        /* <DEDUP_REMOVED lines=10> */
.L_x_132:
[----:B------:R-:W-:Y:S05]  /*4130*/  BSYNC B1 ;  /* 0x0000000000017941 */ /* 0x000fea0003800000 */
.L_x_131:
        /* <DEDUP_REMOVED lines=10> */
.L_x_134:
[----:B------:R-:W-:Y:S05]  /*41e0*/  BSYNC B1 ;  /* 0x0000000000017941 */ /* 0x000fea0003800000 */
.L_x_133:
        /* <DEDUP_REMOVED lines=9> */
.L_x_136:
[----:B------:R-:W-:Y:S05]  /*4280*/  BSYNC B1 ;  /* 0x0000000000017941 */ /* 0x000fea0003800000 */
.L_x_135:
        /* <DEDUP_REMOVED lines=9> */
.L_x_138:
[----:B------:R-:W-:Y:S05]  /*4320*/  BSYNC B1 ;  /* 0x0000000000017941 */ /* 0x000fea0003800000 */
.L_x_137:
        /* <DEDUP_REMOVED lines=10> */
.L_x_140:
[----:B------:R-:W-:Y:S05]  /*43d0*/  BSYNC B1 ;  /* 0x0000000000017941 */ /* 0x000fea0003800000 */
.L_x_139:
        /* <DEDUP_REMOVED lines=10> */
.L_x_142:
[----:B------:R-:W-:Y:S05]  /*4480*/  BSYNC B1 ;  /* 0x0000000000017941 */ /* 0x000fea0003800000 */
.L_x_141:
        /* <DEDUP_REMOVED lines=9> */
.L_x_144:
[----:B------:R-:W-:Y:S05]  /*4520*/  BSYNC B1 ;  /* 0x0000000000017941 */ /* 0x000fea0003800000 */
.L_x_143:
        /* <DEDUP_REMOVED lines=9> */
.L_x_146:
[----:B------:R-:W-:Y:S05]  /*45c0*/  BSYNC B1 ;  /* 0x0000000000017941 */ /* 0x000fea0003800000 */
.L_x_145:
        /* <DEDUP_REMOVED lines=10> */
.L_x_148:
[----:B------:R-:W-:Y:S05]  /*4670*/  BSYNC B1 ;  /* 0x0000000000017941 */ /* 0x000fea0003800000 */
.L_x_147:
        /* <DEDUP_REMOVED lines=10> */
.L_x_150:
[----:B------:R-:W-:Y:S05]  /*4720*/  BSYNC B1 ;  /* 0x0000000000017941 */ /* 0x000fea0003800000 */
.L_x_149:
        /* <DEDUP_REMOVED lines=9> */
.L_x_152:
[----:B------:R-:W-:Y:S05]  /*47c0*/  BSYNC B1 ;  /* 0x0000000000017941 */ /* 0x000fea0003800000 */
.L_x_151:
        /* <DEDUP_REMOVED lines=9> */
.L_x_154:
[----:B------:R-:W-:Y:S05]  /*4860*/  BSYNC B1 ;  /* 0x0000000000017941 */ /* 0x000fea0003800000 */
.L_x_153:
        /* <DEDUP_REMOVED lines=10> */
.L_x_156:
[----:B------:R-:W-:Y:S05]  /*4910*/  BSYNC B1 ;  /* 0x0000000000017941 */ /* 0x000fea0003800000 */
.L_x_155:
        /* <DEDUP_REMOVED lines=10> */
.L_x_158:
[----:B------:R-:W-:Y:S05]  /*49c0*/  BSYNC B1 ;  /* 0x0000000000017941 */ /* 0x000fea0003800000 */
.L_x_157:
        /* <DEDUP_REMOVED lines=9> */
.L_x_160:
[----:B------:R-:W-:Y:S05]  /*4a60*/  BSYNC B1 ;  /* 0x0000000000017941 */ /* 0x000fea0003800000 */
.L_x_159:
        /* <DEDUP_REMOVED lines=9> */
.L_x_162:
[----:B------:R-:W-:Y:S05]  /*4b00*/  BSYNC B1 ;  /* 0x0000000000017941 */ /* 0x000fea0003800000 */
.L_x_161:
        /* <DEDUP_REMOVED lines=10> */
.L_x_164:
[----:B------:R-:W-:Y:S05]  /*4bb0*/  BSYNC B1 ;  /* 0x0000000000017941 */ /* 0x000fea0003800000 */
.L_x_163:
        /* <DEDUP_REMOVED lines=10> */
.L_x_166:
[----:B------:R-:W-:Y:S05]  /*4c60*/  BSYNC B1 ;  /* 0x0000000000017941 */ /* 0x000fea0003800000 */
.L_x_165:
        /* <DEDUP_REMOVED lines=9> */
.L_x_168:
[----:B------:R-:W-:Y:S05]  /*4d00*/  BSYNC B1 ;  /* 0x0000000000017941 */ /* 0x000fea0003800000 */
.L_x_167:
        /* <DEDUP_REMOVED lines=9> */
.L_x_170:
[----:B------:R-:W-:Y:S05]  /*4da0*/  BSYNC B1 ;  /* 0x0000000000017941 */ /* 0x000fea0003800000 */
.L_x_169:
        /* <DEDUP_REMOVED lines=10> */
.L_x_172:
[----:B------:R-:W-:Y:S05]  /*4e50*/  BSYNC B1 ;  /* 0x0000000000017941 */ /* 0x000fea0003800000 */
.L_x_171:
        /* <DEDUP_REMOVED lines=10> */
.L_x_174:
[----:B------:R-:W-:Y:S05]  /*4f00*/  BSYNC B1 ;  /* 0x0000000000017941 */ /* 0x000fea0003800000 */
.L_x_173:
        /* <DEDUP_REMOVED lines=9> */
.L_x_176:
[----:B------:R-:W-:Y:S05]  /*4fa0*/  BSYNC B1 ;  /* 0x0000000000017941 */ /* 0x000fea0003800000 */
.L_x_175:
        /* <DEDUP_REMOVED lines=9> */
.L_x_178:
[----:B------:R-:W-:Y:S05]  /*5040*/  BSYNC B1 ;  /* 0x0000000000017941 */ /* 0x000fea0003800000 */
.L_x_177:
        /* <DEDUP_REMOVED lines=10> */
.L_x_180:
[----:B------:R-:W-:Y:S05]  /*50f0*/  BSYNC B1 ;  /* 0x0000000000017941 */ /* 0x000fea0003800000 */
.L_x_179:
        /* <DEDUP_REMOVED lines=10> */
.L_x_182:
[----:B------:R-:W-:Y:S05]  /*51a0*/  BSYNC B1 ;  /* 0x0000000000017941 */ /* 0x000fea0003800000 */
.L_x_181:
        /* <DEDUP_REMOVED lines=9> */
.L_x_184:
[----:B------:R-:W-:Y:S05]  /*5240*/  BSYNC B1 ;  /* 0x0000000000017941 */ /* 0x000fea0003800000 */
.L_x_183:
        /* <DEDUP_REMOVED lines=9> */
.L_x_186:
[----:B------:R-:W-:Y:S05]  /*52e0*/  BSYNC B1 ;  /* 0x0000000000017941 */ /* 0x000fea0003800000 */
.L_x_185:
        /* <DEDUP_REMOVED lines=10> */
.L_x_188:
[----:B------:R-:W-:Y:S05]  /*5390*/  BSYNC B1 ;  /* 0x0000000000017941 */ /* 0x000fea0003800000 */
.L_x_187:
        /* <DEDUP_REMOVED lines=10> */
.L_x_190:
[----:B------:R-:W-:Y:S05]  /*5440*/  BSYNC B1 ;  /* 0x0000000000017941 */ /* 0x000fea0003800000 */
.L_x_189:
        /* <DEDUP_REMOVED lines=9> */
.L_x_192:
[----:B------:R-:W-:Y:S05]  /*54e0*/  BSYNC B1 ;  /* 0x0000000000017941 */ /* 0x000fea0003800000 */
.L_x_191:
        /* <DEDUP_REMOVED lines=9> */
.L_x_194:
[----:B------:R-:W-:Y:S05]  /*5580*/  BSYNC B1 ;  /* 0x0000000000017941 */ /* 0x000fea0003800000 */
.L_x_193:
        /* <DEDUP_REMOVED lines=10> */
.L_x_196:
[----:B------:R-:W-:Y:S05]  /*5630*/  BSYNC B1 ;  /* 0x0000000000017941 */ /* 0x000fea0003800000 */
.L_x_195:
        /* <DEDUP_REMOVED lines=10> */
.L_x_198:
[----:B------:R-:W-:Y:S05]  /*56e0*/  BSYNC B1 ;  /* 0x0000000000017941 */ /* 0x000fea0003800000 */
.L_x_197:
        /* <DEDUP_REMOVED lines=9> */
.L_x_200:
[----:B------:R-:W-:Y:S05]  /*5780*/  BSYNC B1 ;  /* 0x0000000000017941 */ /* 0x000fea0003800000 */
.L_x_199:
        /* <DEDUP_REMOVED lines=9> */
.L_x_202:
[----:B------:R-:W-:Y:S05]  /*5820*/  BSYNC B1 ;  /* 0x0000000000017941 */ /* 0x000fea0003800000 */
.L_x_201:
        /* <DEDUP_REMOVED lines=10> */
.L_x_204:
[----:B------:R-:W-:Y:S05]  /*58d0*/  BSYNC B1 ;  /* 0x0000000000017941 */ /* 0x000fea0003800000 */
.L_x_203:
        /* <DEDUP_REMOVED lines=10> */
.L_x_206:
[----:B------:R-:W-:Y:S05]  /*5980*/  BSYNC B1 ;  /* 0x0000000000017941 */ /* 0x000fea0003800000 */
.L_x_205:
        /* <DEDUP_REMOVED lines=9> */
.L_x_208:
[----:B------:R-:W-:Y:S05]  /*5a20*/  BSYNC B1 ;  /* 0x0000000000017941 */ /* 0x000fea0003800000 */
.L_x_207:
        /* <DEDUP_REMOVED lines=9> */
.L_x_210:
[----:B------:R-:W-:Y:S05]  /*5ac0*/  BSYNC B1 ;  /* 0x0000000000017941 */ /* 0x000fea0003800000 */
.L_x_209:
        /* <DEDUP_REMOVED lines=10> */
.L_x_212:
[----:B------:R-:W-:Y:S05]  /*5b70*/  BSYNC B1 ;  /* 0x0000000000017941 */ /* 0x000fea0003800000 */
.L_x_211:
        /* <DEDUP_REMOVED lines=10> */
.L_x_214:
[----:B------:R-:W-:Y:S05]  /*5c20*/  BSYNC B1 ;  /* 0x0000000000017941 */ /* 0x000fea0003800000 */
.L_x_213:
        /* <DEDUP_REMOVED lines=9> */
.L_x_216:
[----:B------:R-:W-:Y:S05]  /*5cc0*/  BSYNC B1 ;  /* 0x0000000000017941 */ /* 0x000fea0003800000 */
.L_x_215:
        /* <DEDUP_REMOVED lines=9> */
.L_x_218:
[----:B------:R-:W-:Y:S05]  /*5d60*/  BSYNC B1 ;  /* 0x0000000000017941 */ /* 0x000fea0003800000 */
.L_x_217:
        /* <DEDUP_REMOVED lines=10> */
.L_x_220:
[----:B------:R-:W-:Y:S05]  /*5e10*/  BSYNC B1 ;  /* 0x0000000000017941 */ /* 0x000fea0003800000 */
.L_x_219:
        /* <DEDUP_REMOVED lines=10> */
.L_x_222:
[----:B------:R-:W-:Y:S05]  /*5ec0*/  BSYNC B1 ;  /* 0x0000000000017941 */ /* 0x000fea0003800000 */
.L_x_221:
        /* <DEDUP_REMOVED lines=9> */
.L_x_224:
[----:B------:R-:W-:Y:S05]  /*5f60*/  BSYNC B1 ;  /* 0x0000000000017941 */ /* 0x000fea0003800000 */
.L_x_223:
        /* <DEDUP_REMOVED lines=9> */
.L_x_226:
[----:B------:R-:W-:Y:S05]  /*6000*/  BSYNC B1 ;  /* 0x0000000000017941 */ /* 0x000fea0003800000 */
.L_x_225:
        /* <DEDUP_REMOVED lines=10> */
.L_x_228:
[----:B------:R-:W-:Y:S05]  /*60b0*/  BSYNC B1 ;  /* 0x0000000000017941 */ /* 0x000fea0003800000 */
.L_x_227:
        /* <DEDUP_REMOVED lines=10> */
.L_x_230:
[----:B------:R-:W-:Y:S05]  /*6160*/  BSYNC B1 ;  /* 0x0000000000017941 */ /* 0x000fea0003800000 */
.L_x_229:
        /* <DEDUP_REMOVED lines=9> */
.L_x_232:
[----:B------:R-:W-:Y:S05]  /*6200*/  BSYNC B1 ;  /* 0x0000000000017941 */ /* 0x000fea0003800000 */
.L_x_231:
        /* <DEDUP_REMOVED lines=9> */
.L_x_234:
[----:B------:R-:W-:Y:S05]  /*62a0*/  BSYNC B1 ;  /* 0x0000000000017941 */ /* 0x000fea0003800000 */
.L_x_233:
        /* <DEDUP_REMOVED lines=10> */
.L_x_236:
[----:B------:R-:W-:Y:S05]  /*6350*/  BSYNC B1 ;  /* 0x0000000000017941 */ /* 0x000fea0003800000 */
.L_x_235:
        /* <DEDUP_REMOVED lines=10> */
.L_x_238:
[----:B------:R-:W-:Y:S05]  /*6400*/  BSYNC B1 ;  /* 0x0000000000017941 */ /* 0x000fea0003800000 */
.L_x_237:
        /* <DEDUP_REMOVED lines=9> */
.L_x_240:
[----:B------:R-:W-:Y:S05]  /*64a0*/  BSYNC B1 ;  /* 0x0000000000017941 */ /* 0x000fea0003800000 */
.L_x_239:
        /* <DEDUP_REMOVED lines=9> */
.L_x_242:
[----:B------:R-:W-:Y:S05]  /*6540*/  BSYNC B1 ;  /* 0x0000000000017941 */ /* 0x000fea0003800000 */
.L_x_241:
        /* <DEDUP_REMOVED lines=10> */
.L_x_244:
[----:B------:R-:W-:Y:S05]  /*65f0*/  BSYNC B1 ;  /* 0x0000000000017941 */ /* 0x000fea0003800000 */
.L_x_243:
        /* <DEDUP_REMOVED lines=10> */
.L_x_246:
[----:B------:R-:W-:Y:S05]  /*66a0*/  BSYNC B1 ;  /* 0x0000000000017941 */ /* 0x000fea0003800000 */
.L_x_245:
        /* <DEDUP_REMOVED lines=9> */
.L_x_248:
[----:B------:R-:W-:Y:S05]  /*6740*/  BSYNC B1 ;  /* 0x0000000000017941 */ /* 0x000fea0003800000 */
.L_x_247:
        /* <DEDUP_REMOVED lines=9> */
.L_x_250:
[----:B------:R-:W-:Y:S05]  /*67e0*/  BSYNC B1 ;  /* 0x0000000000017941 */ /* 0x000fea0003800000 */
.L_x_249:
        /* <DEDUP_REMOVED lines=10> */
.L_x_252:
[----:B------:R-:W-:Y:S05]  /*6890*/  BSYNC B1 ;  /* 0x0000000000017941 */ /* 0x000fea0003800000 */
.L_x_251:
        /* <DEDUP_REMOVED lines=10> */
.L_x_254:
[----:B------:R-:W-:Y:S05]  /*6940*/  BSYNC B1 ;  /* 0x0000000000017941 */ /* 0x000fea0003800000 */
.L_x_253:
        /* <DEDUP_REMOVED lines=9> */
.L_x_256:
[----:B------:R-:W-:Y:S05]  /*69e0*/  BSYNC B1 ;  /* 0x0000000000017941 */ /* 0x000fea0003800000 */
.L_x_255:
        /* <DEDUP_REMOVED lines=9> */
.L_x_258:
[----:B------:R-:W-:Y:S05]  /*6a80*/  BSYNC B1 ;  /* 0x0000000000017941 */ /* 0x000fea0003800000 */
.L_x_257:
        /* <DEDUP_REMOVED lines=10> */
.L_x_260:
[----:B------:R-:W-:Y:S05]  /*6b30*/  BSYNC B1 ;  /* 0x0000000000017941 */ /* 0x000fea0003800000 */
.L_x_259:
        /* <DEDUP_REMOVED lines=10> */
.L_x_262:
[----:B------:R-:W-:Y:S05]  /*6be0*/  BSYNC B1 ;  /* 0x0000000000017941 */ /* 0x000fea0003800000 */
.L_x_261:
        /* <DEDUP_REMOVED lines=9> */
.L_x_264:
[----:B------:R-:W-:Y:S05]  /*6c80*/  BSYNC B1 ;  /* 0x0000000000017941 */ /* 0x000fea0003800000 */
.L_x_263:
        /* <DEDUP_REMOVED lines=9> */
.L_x_266:
[----:B------:R-:W-:Y:S05]  /*6d20*/  BSYNC B1 ;  /* 0x0000000000017941 */ /* 0x000fea0003800000 */
.L_x_265:
        /* <DEDUP_REMOVED lines=10> */
.L_x_268:
[----:B------:R-:W-:Y:S05]  /*6dd0*/  BSYNC B1 ;  /* 0x0000000000017941 */ /* 0x000fea0003800000 */
.L_x_267:
        /* <DEDUP_REMOVED lines=10> */
.L_x_270:
[----:B------:R-:W-:Y:S05]  /*6e80*/  BSYNC B1 ;  /* 0x0000000000017941 */ /* 0x000fea0003800000 */
.L_x_269:
        /* <DEDUP_REMOVED lines=9> */
.L_x_272:
[----:B------:R-:W-:Y:S05]  /*6f20*/  BSYNC B1 ;  /* 0x0000000000017941 */ /* 0x000fea0003800000 */
.L_x_271:
        /* <DEDUP_REMOVED lines=9> */
.L_x_274:
[----:B------:R-:W-:Y:S05]  /*6fc0*/  BSYNC B1 ;  /* 0x0000000000017941 */ /* 0x000fea0003800000 */
.L_x_273:
        /* <DEDUP_REMOVED lines=10> */
.L_x_276:
[----:B------:R-:W-:Y:S05]  /*7070*/  BSYNC B1 ;  /* 0x0000000000017941 */ /* 0x000fea0003800000 */
.L_x_275:
        /* <DEDUP_REMOVED lines=10> */
.L_x_278:
[----:B------:R-:W-:Y:S05]  /*7120*/  BSYNC B1 ;  /* 0x0000000000017941 */ /* 0x000fea0003800000 */
.L_x_277:
[----:B01--45:R-:W-:Y:S01]  /*7130*/  HADD2.F32 R6, -RZ, R152.H0_H0 ;  /* 0x20000098ff067230 */ /* 0x033fe20000004100 */
        /* <DEDUP_REMOVED lines=8> */
.L_x_280:
[----:B------:R-:W-:Y:S05]  /*71c0*/  BSYNC B1 ;  /* 0x0000000000017941 */ /* 0x000fea0003800000 */
.L_x_279:
[----:B0-2--5:R-:W-:Y:S01]  /*71d0*/  HADD2.F32 R4, -RZ, R152.H0_H0 ;  /* 0x20000098ff047230 */ /* 0x025fe20000004100 */
[----:B------:R-:W-:Y:S01]  /*71e0*/  ISETP.GT.AND P0, PT, R0, 0x8, P0 ;  /* 0x000000080000780c */ /* 0x000fe20000704270 */
[----:B------:R-:W-:Y:S01]  /*71f0*/  @P1 IMAD.MOV.U32 R5, RZ, RZ, R11 ;  /* 0x000000ffff051224 */ /* 0x000fe200078e000b */
[----:B------:R-:W-:Y:S02]  /*7200*/  BSSY B1, `(.L_x_281) ;  /* 0x0000008000017945 */ /* 0x000fe40003800000 */
[----:B------:R-:W-:Y:S01]  /*7210*/  FMUL R3, R4, R155 ;  /* 0x0000009b04037220 */ /* 0x000fe20000400000 */
[----:B------:R-:W-:-:S03]  /*7220*/  @P1 IMAD.MOV.U32 R4, RZ, RZ, R10 ;  /* 0x000000ffff041224 */ /* 0x000fc600078e000a */
[----:B------:R-:W-:-:S05]  /*7230*/  FFMA R3, R150, R154, R3 ;  /* 0x0000009a96037223 */ /* 0x000fca0000000003 */
[----:B------:R-:W-:-:S05]  /*7240*/  F2FP.F16.F32.PACK_AB R3, RZ, R3 ;  /* 0x00000003ff03723e */ /* 0x000fca00000000ff */
[----:B------:R0:W-:Y:S01]  /*7250*/  @P1 STG.E.U16 desc[UR36][R4.64+0x1f0], R3 ;  /* 0x0001f00304001986 */ /* 0x0001e2000c101524 */
[----:B------:R-:W-:Y:S05]  /*7260*/  @!P0 BRA `(.L_x_282) ;  /* 0x0000000000048947 */ /* 0x000fea0003800000 */
[----:B------:R2:W5:Y:S02]  /*7270*/  LDG.E.LTC128B.U16 R152, desc[UR36][R8.64+0x1f2] ;  /* 0x0001f22408987981 */ /* 0x000564000c1e1520 */
.L_x_282:
[----:B------:R-:W-:Y:S05]  /*7280*/  BSYNC B1 ;  /* 0x0000000000017941 */ /* 0x000fea0003800000 */
.L_x_281:
[----:B------:R-:W-:Y:S05]  /*7290*/  @!P0 BRA `(.L_x_283) ;  /* 0x0000002400308947 */ /* 0x000fea0003800000 */
[----:B-----5:R-:W-:-:S05]  /*72a0*/  HADD2.F32 R152, -RZ, R152.H0_H0 ;  /* 0x20000098ff987230 */ /* 0x020fca0000004100 */
[----:B------:R-:W-:-:S04]  /*72b0*/  FMUL R152, R152, R155 ;  /* 0x0000009b98987220 */ /* 0x000fc80000400000 */
[----:B------:R-:W-:-:S05]  /*72c0*/  FFMA R152, R151, R154, R152 ;  /* 0x0000009a97987223 */ /* 0x000fca0000000098 */
[----:B------:R-:W-:-:S05]  /*72d0*/  F2FP.F16.F32.PACK_AB R152, RZ, R152 ;  /* 0x00000098ff98723e */ /* 0x000fca00000000ff */
[----:B------:R4:W-:Y:S01]  /*72e0*/  STG.E.U16 desc[UR36][R10.64+0x1f2], R152 ;  /* 0x0001f2980a007986 */ /* 0x0009e2000c101524 */
[----:B------:R-:W-:Y:S05]  /*72f0*/  BRA `(.L_x_283) ;  /* 0x0000002400187947 */ /* 0x000fea0003800000 */
.L_x_30:
[----:B------:R-:W-:Y:S01]  /*7300*/  ISETP.GT.AND P0, PT, R3, 0x1, PT ;  /* 0x000000010300780c */ /* 0x000fe20003f04270 */
[----:B------:R-:W-:Y:S01]  /*7310*/  ULDC.64 UR4, c[0x0][0x5c0] ;  /* 0x0001700000047ab9 */ /* 0x000fe20000000a00 */
[-C--:B------:R-:W-:Y:S01]  /*7320*/  FMUL R24, R24, R154.reuse ;  /* 0x0000009a18187220 */ /* 0x080fe20000400000 */
[-C--:B------:R-:W-:Y:S01]  /*7330*/  FMUL R25, R25, R154.reuse ;  /* 0x0000009a19197220 */ /* 0x080fe20000400000 */
[----:B------:R-:W-:Y:S01]  /*7340*/  ISETP.GT.AND P3, PT, R0, RZ, P0 ;  /* 0x000000ff0000720c */ /* 0x000fe20000764270 */
[-C--:B------:R-:W-:Y:S01]  /*7350*/  FMUL R26, R26, R154.reuse ;  /* 0x0000009a1a1a7220 */ /* 0x080fe20000400000 */
[----:B------:R-:W-:Y:S01]  /*7360*/  LEA R4, P4, R160, UR4, 0x1 ;  /* 0x00000004a0047c11 */ /* 0x000fe2000f8808ff */
[----:B------:R-:W-:Y:S01]  /*7370*/  FMUL R27, R27, R154 ;  /* 0x0000009a1b1b7220 */ /* 0x000fe20000400000 */
[----:B------:R-:W-:Y:S01]  /*7380*/  F2FP.F16.F32.PACK_AB R24, RZ, R24 ;  /* 0x00000018ff18723e */ /* 0x000fe200000000ff */
[-C--:B------:R-:W-:Y:S01]  /*7390*/  FMUL R28, R28, R154.reuse ;  /* 0x0000009a1c1c7220 */ /* 0x080fe20000400000 */
[----:B------:R-:W-:Y:S01]  /*73a0*/  LEA.HI.X R5, R160, UR5, R169, 0x1, P4 ;  /* 0x00000005a0057c11 */ /* 0x000fe2000a0f0ca9 */
[-C--:B------:R-:W-:Y:S01]  /*73b0*/  FMUL R29, R29, R154.reuse ;  /* 0x0000009a1d1d7220 */ /* 0x080fe20000400000 */
[----:B------:R-:W-:Y:S01]  /*73c0*/  F2FP.F16.F32.PACK_AB R25, RZ, R25 ;  /* 0x00000019ff19723e */ /* 0x000fe200000000ff */
[-C--:B------:R-:W-:Y:S01]  /*73d0*/  FMUL R30, R30, R154.reuse ;  /* 0x0000009a1e1e7220 */ /* 0x080fe20000400000 */
[----:B------:R-:W-:Y:S01]  /*73e0*/  SHF.L.U64.HI R11, R10, 0x4, R11 ;  /* 0x000000040a0b7819 */ /* 0x000fe2000001020b */
[----:B------:R-:W-:Y:S01]  /*73f0*/  @P1 STG.E.U16 desc[UR36][R4.64], R24 ;  /* 0x0000001804001986 */ /* 0x000fe2000c101524 */
[----:B------:R-:W-:Y:S01]  /*7400*/  ISETP.GT.AND P1, PT, R3, 0x8, PT ;  /* 0x000000080300780c */ /* 0x000fe20003f24270 */
[----:B------:R-:W-:Y:S01]  /*7410*/  FMUL R31, R31, R154 ;  /* 0x0000009a1f1f7220 */ /* 0x000fe20000400000 */
[----:B------:R-:W-:Y:S01]  /*7420*/  ISETP.GT.AND P4, PT, R0, 0x8, P0 ;  /* 0x000000080000780c */ /* 0x000fe20000784270 */
[----:B------:R-:W-:Y:S01]  /*7430*/  @P3 STG.E.U16 desc[UR36][R4.64+0x2], R25 ;  /* 0x0000021904003986 */ /* 0x000fe2000c101524 */
[----:B------:R-:W-:Y:S01]  /*7440*/  LEA R6, P3, R10, R4, 0x4 ;  /* 0x000000040a067211 */ /* 0x000fe200078620ff */
[-C--:B------:R-:W-:Y:S01]  /*7450*/  FMUL R32, R32, R154.reuse ;  /* 0x0000009a20207220 */ /* 0x080fe20000400000 */
[C---:B------:R-:W-:Y:S01]  /*7460*/  ISETP.GT.AND P2, PT, R0.reuse, 0x8, P2 ;  /* 0x000000080000780c */ /* 0x040fe20001744270 */
[-C--:B------:R-:W-:Y:S01]  /*7470*/  FMUL R33, R33, R154.reuse ;  /* 0x0000009a21217220 */ /* 0x080fe20000400000 */
[----:B------:R-:W-:Y:S01]  /*7480*/  ISETP.GT.AND P0, PT, R3, 0x9, PT ;  /* 0x000000090300780c */ /* 0x000fe20003f04270 */
[----:B------:R-:W-:Y:S01]  /*7490*/  IMAD.X R7, R11, 0x1, R5, P3 ;  /* 0x000000010b077824 */ /* 0x000fe200018e0605 */
[----:B------:R-:W-:Y:S01]  /*74a0*/  ISETP.GT.AND P5, PT, R0, RZ, P1 ;  /* 0x000000ff0000720c */ /* 0x000fe20000fa4270 */
[-C--:B------:R-:W-:Y:S01]  /*74b0*/  FMUL R34, R34, R154.reuse ;  /* 0x0000009a22227220 */ /* 0x080fe20000400000 */
[----:B------:R-:W-:Y:S01]  /*74c0*/  ISETP.GT.AND P3, PT, R0, RZ, P0 ;  /* 0x000000ff0000720c */ /* 0x000fe20000764270 */
[----:B------:R-:W-:Y:S01]  /*74d0*/  FMUL R35, R35, R154 ;  /* 0x0000009a23237220 */ /* 0x000fe20000400000 */
[----:B------:R-:W-:Y:S01]  /*74e0*/  F2FP.F16.F32.PACK_AB R26, RZ, R26 ;  /* 0x0000001aff1a723e */ /* 0x000fe200000000ff */
[-C--:B------:R-:W-:Y:S01]  /*74f0*/  FMUL R36, R36, R154.reuse ;  /* 0x0000009a24247220 */ /* 0x080fe20000400000 */
[----:B------:R-:W-:Y:S01]  /*7500*/  F2FP.F16.F32.PACK_AB R27, RZ, R27 ;  /* 0x0000001bff1b723e */ /* 0x000fe200000000ff */
[----:B------:R-:W-:Y:S01]  /*7510*/  FMUL R37, R37, R154 ;  /* 0x0000009a25257220 */ /* 0x000fe20000400000 */
[----:B------:R-:W-:Y:S01]  /*7520*/  F2FP.F16.F32.PACK_AB R28, RZ, R28 ;  /* 0x0000001cff1c723e */ /* 0x000fe200000000ff */
[----:B------:R-:W-:Y:S01]  /*7530*/  @P2 STG.E.U16 desc[UR36][R6.64], R26 ;  /* 0x0000001a06002986 */ /* 0x000fe2000c101524 */
[----:B------:R-:W-:Y:S01]  /*7540*/  F2FP.F16.F32.PACK_AB R29, RZ, R29 ;  /* 0x0000001dff1d723e */ /* 0x000fe200000000ff */
[-C--:B------:R-:W-:Y:S01]  /*7550*/  FMUL R38, R38, R154.reuse ;  /* 0x0000009a26267220 */ /* 0x080fe20000400000 */
[C---:B------:R-:W-:Y:S01]  /*7560*/  ISETP.GT.AND P2, PT, R0.reuse, 0x8, P1 ;  /* 0x000000080000780c */ /* 0x040fe20000f44270 */
[----:B------:R-:W-:Y:S01]  /*7570*/  @P4 STG.E.U16 desc[UR36][R6.64+0x2], R27 ;  /* 0x0000021b06004986 */ /* 0x000fe2000c101524 */
[----:B------:R-:W-:Y:S01]  /*7580*/  ISETP.GT.AND P1, PT, R3, 0x10, PT ;  /* 0x000000100300780c */ /* 0x000fe20003f24270 */
[----:B------:R-:W-:Y:S01]  /*7590*/  FMUL R39, R39, R154 ;  /* 0x0000009a27277220 */ /* 0x000fe20000400000 */
[----:B------:R-:W-:Y:S01]  /*75a0*/  F2FP.F16.F32.PACK_AB R30, RZ, R30 ;  /* 0x0000001eff1e723e */ /* 0x000fe200000000ff */
[----:B------:R-:W-:Y:S01]  /*75b0*/  @P5 STG.E.U16 desc[UR36][R4.64+0x10], R28 ;  /* 0x0000101c04005986 */ /* 0x000fe2000c101524 */
[----:B------:R-:W-:Y:S01]  /*75c0*/  ISETP.GT.AND P4, PT, R0, RZ, P1 ;  /* 0x000000ff0000720c */ /* 0x000fe20000f84270 */
[-C--:B------:R-:W-:Y:S01]  /*75d0*/  FMUL R40, R40, R154.reuse ;  /* 0x0000009a28287220 */ /* 0x080fe20000400000 */
[----:B------:R-:W-:Y:S01]  /*75e0*/  F2FP.F16.F32.PACK_AB R31, RZ, R31 ;  /* 0x0000001fff1f723e */ /* 0x000fe200000000ff */
[----:B------:R-:W-:Y:S01]  /*75f0*/  @P3 STG.E.U16 desc[UR36][R4.64+0x12], R29 ;  /* 0x0000121d04003986 */ /* 0x000fe2000c101524 */
[----:B------:R-:W-:Y:S01]  /*7600*/  ISETP.GT.AND P3, PT, R0, 0x8, P0 ;  /* 0x000000080000780c */ /* 0x000fe20000764270 */
[----:B------:R-:W-:Y:S01]  /*7610*/  FMUL R41, R41, R154 ;  /* 0x0000009a29297220 */ /* 0x000fe20000400000 */
[----:B------:R-:W-:Y:S01]  /*7620*/  ISETP.GT.AND P0, PT, R3, 0x11, PT ;  /* 0x000000110300780c */ /* 0x000fe20003f04270 */
[----:B------:R-:W-:Y:S01]  /*7630*/  @P2 STG.E.U16 desc[UR36][R6.64+0x10], R30 ;  /* 0x0000101e06002986 */ /* 0x000fe2000c101524 */
[----:B------:R-:W-:Y:S01]  /*7640*/  F2FP.F16.F32.PACK_AB R32, RZ, R32 ;  /* 0x00000020ff20723e */ /* 0x000fe200000000ff */
[-C--:B------:R-:W-:Y:S01]  /*7650*/  FMUL R42, R42, R154.reuse ;  /* 0x0000009a2a2a7220 */ /* 0x080fe20000400000 */
[C---:B------:R-:W-:Y:S01]  /*7660*/  ISETP.GT.AND P5, PT, R0.reuse, RZ, P0 ;  /* 0x000000ff0000720c */ /* 0x040fe200007a4270 */
[-C--:B------:R-:W-:Y:S01]  /*7670*/  FMUL R43, R43, R154.reuse ;  /* 0x0000009a2b2b7220 */ /* 0x080fe20000400000 */
[----:B------:R-:W-:Y:S01]  /*7680*/  ISETP.GT.AND P2, PT, R0, 0x8, P1 ;  /* 0x000000080000780c */ /* 0x000fe20000f44270 */
[-C--:B------:R-:W-:Y:S01]  /*7690*/  FMUL R44, R44, R154.reuse ;  /* 0x0000009a2c2c7220 */ /* 0x080fe20000400000 */
[----:B------:R-:W-:Y:S01]  /*76a0*/  ISETP.GT.AND P1, PT, R3, 0x18, PT ;  /* 0x000000180300780c */ /* 0x000fe20003f24270 */
[-C--:B------:R-:W-:Y:S01]  /*76b0*/  FMUL R45, R45, R154.reuse ;  /* 0x0000009a2d2d7220 */ /* 0x080fe20000400000 */
[----:B------:R-:W-:Y:S01]  /*76c0*/  F2FP.F16.F32.PACK_AB R33, RZ, R33 ;  /* 0x00000021ff21723e */ /* 0x000fe200000000ff */
[----:B------:R-:W-:Y:S01]  /*76d0*/  @P3 STG.E.U16 desc[UR36][R6.64+0x12], R31 ;  /* 0x0000121f06003986 */ /* 0x000fe2000c101524 */
[----:B------:R-:W-:Y:S01]  /*76e0*/  ISETP.GT.AND P3, PT, R0, 0x8, P0 ;  /* 0x000000080000780c */ /* 0x000fe20000764270 */
[-C--:B------:R-:W-:Y:S01]  /*76f0*/  FMUL R46, R46, R154.reuse ;  /* 0x0000009a2e2e7220 */ /* 0x080fe20000400000 */
[----:B------:R-:W-:Y:S01]  /*7700*/  ISETP.GT.AND P0, PT, R3, 0x19, PT ;  /* 0x000000190300780c */ /* 0x000fe20003f04270 */
[----:B------:R-:W-:Y:S01]  /*7710*/  @P4 STG.E.U16 desc[UR36][R4.64+0x20], R32 ;  /* 0x0000202004004986 */ /* 0x000fe2000c101524 */
[C---:B------:R-:W-:Y:S01]  /*7720*/  ISETP.GT.AND P4, PT, R0.reuse, RZ, P1 ;  /* 0x000000ff0000720c */ /* 0x040fe20000f84270 */
[----:B------:R-:W-:Y:S01]  /*7730*/  FMUL R47, R47, R154 ;  /* 0x0000009a2f2f7220 */ /* 0x000fe20000400000 */
[----:B------:R-:W-:Y:S01]  /*7740*/  F2FP.F16.F32.PACK_AB R34, RZ, R34 ;  /* 0x00000022ff22723e */ /* 0x000fe200000000ff */
[----:B------:R-:W-:Y:S01]  /*7750*/  @P5 STG.E.U16 desc[UR36][R4.64+0x22], R33 ;  /* 0x0000222104005986 */ /* 0x000fe2000c101524 */
[----:B------:R-:W-:Y:S01]  /*7760*/  ISETP.GT.AND P5, PT, R0, RZ, P0 ;  /* 0x000000ff0000720c */ /* 0x000fe200007a4270 */
[----:B------:R-:W-:Y:S01]  /*7770*/  FMUL R48, R48, R154 ;  /* 0x0000009a30307220 */ /* 0x000fe20000400000 */
[----:B------:R-:W-:Y:S01]  /*7780*/  F2FP.F16.F32.PACK_AB R35, RZ, R35 ;  /* 0x00000023ff23723e */ /* 0x000fe200000000ff */
[----:B------:R-:W-:Y:S01]  /*7790*/  @P2 STG.E.U16 desc[UR36][R6.64+0x20], R34 ;  /* 0x0000202206002986 */ /* 0x000fe2000c101524 */
[----:B------:R-:W-:Y:S01]  /*77a0*/  F2FP.F16.F32.PACK_AB R36, RZ, R36 ;  /* 0x00000024ff24723e */ /* 0x000fe200000000ff */
[-C--:B------:R-:W-:Y:S01]  /*77b0*/  FMUL R49, R49, R154.reuse ;  /* 0x0000009a31317220 */ /* 0x080fe20000400000 */
[----:B------:R-:W-:Y:S01]  /*77c0*/  ISETP.GT.AND P2, PT, R0, 0x8, P1 ;  /* 0x000000080000780c */ /* 0x000fe20000f44270 */
[----:B------:R-:W-:Y:S01]  /*77d0*/  @P3 STG.E.U16 desc[UR36][R6.64+0x22], R35 ;  /* 0x0000222306003986 */ /* 0x000fe2000c101524 */
[----:B------:R-:W-:Y:S01]  /*77e0*/  ISETP.GT.AND P1, PT, R3, 0x20, PT ;  /* 0x000000200300780c */ /* 0x000fe20003f24270 */
[-C--:B------:R-:W-:Y:S01]  /*77f0*/  FMUL R50, R50, R154.reuse ;  /* 0x0000009a32327220 */ /* 0x080fe20000400000 */
[----:B------:R-:W-:Y:S01]  /*7800*/  F2FP.F16.F32.PACK_AB R37, RZ, R37 ;  /* 0x00000025ff25723e */ /* 0x000fe200000000ff */
[----:B------:R-:W-:Y:S01]  /*7810*/  @P4 STG.E.U16 desc[UR36][R4.64+0x30], R36 ;  /* 0x0000302404004986 */ /* 0x000fe2000c101524 */
[C---:B------:R-:W-:Y:S01]  /*7820*/  ISETP.GT.AND P3, PT, R0.reuse, 0x8, P0 ;  /* 0x000000080000780c */ /* 0x040fe20000764270 */
[-C--:B------:R-:W-:Y:S01]  /*7830*/  FMUL R51, R51, R154.reuse ;  /* 0x0000009a33337220 */ /* 0x080fe20000400000 */
[----:B------:R-:W-:Y:S01]  /*7840*/  ISETP.GT.AND P0, PT, R3, 0x21, PT ;  /* 0x000000210300780c */ /* 0x000fe20003f04270 */
[----:B------:R-:W-:Y:S01]  /*7850*/  @P5 STG.E.U16 desc[UR36][R4.64+0x32], R37 ;  /* 0x0000322504005986 */ /* 0x000fe2000c101524 */
[----:B------:R-:W-:Y:S01]  /*7860*/  ISETP.GT.AND P4, PT, R0, RZ, P1 ;  /* 0x000000ff0000720c */ /* 0x000fe20000f84270 */
[----:B------:R-:W-:Y:S01]  /*7870*/  FMUL R52, R52, R154 ;  /* 0x0000009a34347220 */ /* 0x000fe20000400000 */
[----:B------:R-:W-:Y:S01]  /*7880*/  F2FP.F16.F32.PACK_AB R38, RZ, R38 ;  /* 0x00000026ff26723e */ /* 0x000fe200000000ff */
[-C--:B------:R-:W-:Y:S01]  /*7890*/  FMUL R53, R53, R154.reuse ;  /* 0x0000009a35357220 */ /* 0x080fe20000400000 */
        /* <DEDUP_REMOVED lines=325> */
[----:B------:R-:W-:Y:S01]  /*8cf0*/  FMUL R151, R151, R154 ;  /* 0x0000009a97977220 */ /* 0x000fe20000400000 */
[----:B------:R-:W-:Y:S01]  /*8d00*/  ISETP.GT.AND P2, PT, R0, 0x8, P1 ;  /* 0x000000080000780c */ /* 0x000fe20000f44270 */
[----:B------:R-:W-:Y:S01]  /*8d10*/  @P3 STG.E.U16 desc[UR36][R6.64+0x132], R103 ;  /* 0x0001326706003986 */ /* 0x000fe2000c101524 */
[----:B------:R-:W-:-:S02]  /*8d20*/  ISETP.GT.AND P1, PT, R3, 0xa8, PT ;  /* 0x000000a80300780c */ /* 0x000fc40003f24270 */
[----:B------:R-:W-:Y:S01]  /*8d30*/  F2FP.F16.F32.PACK_AB R105, RZ, R105 ;  /* 0x00000069ff69723e */ /* 0x000fe200000000ff */
[----:B------:R-:W-:Y:S01]  /*8d40*/  @P4 STG.E.U16 desc[UR36][R4.64+0x140], R104 ;  /* 0x0001406804004986 */ /* 0x000fe2000c101524 */
[C---:B------:R-:W-:Y:S02]  /*8d50*/  ISETP.GT.AND P3, PT, R0.reuse, 0x8, P0 ;  /* 0x000000080000780c */ /* 0x040fe40000764270 */
[----:B------:R-:W-:Y:S01]  /*8d60*/  ISETP.GT.AND P0, PT, R3, 0xa9, PT ;  /* 0x000000a90300780c */ /* 0x000fe20003f04270 */
[----:B------:R-:W-:Y:S01]  /*8d70*/  @P5 STG.E.U16 desc[UR36][R4.64+0x142], R105 ;  /* 0x0001426904005986 */ /* 0x000fe2000c101524 */
[C---:B------:R-:W-:Y:S02]  /*8d80*/  ISETP.GT.AND P4, PT, R0.reuse, RZ, P1 ;  /* 0x000000ff0000720c */ /* 0x040fe40000f84270 */
[----:B------:R-:W-:Y:S02]  /*8d90*/  F2FP.F16.F32.PACK_AB R106, RZ, R106 ;  /* 0x0000006aff6a723e */ /* 0x000fe400000000ff */
[----:B------:R-:W-:-:S02]  /*8da0*/  ISETP.GT.AND P5, PT, R0, RZ, P0 ;  /* 0x000000ff0000720c */ /* 0x000fc400007a4270 */
[----:B------:R-:W-:Y:S01]  /*8db0*/  F2FP.F16.F32.PACK_AB R107, RZ, R107 ;  /* 0x0000006bff6b723e */ /* 0x000fe200000000ff */
[----:B------:R-:W-:Y:S01]  /*8dc0*/  @P2 STG.E.U16 desc[UR36][R6.64+0x140], R106 ;  /* 0x0001406a06002986 */ /* 0x000fe2000c101524 */
[----:B------:R-:W-:Y:S02]  /*8dd0*/  F2FP.F16.F32.PACK_AB R108, RZ, R108 ;  /* 0x0000006cff6c723e */ /* 0x000fe400000000ff */
[C---:B------:R-:W-:Y:S01]  /*8de0*/  ISETP.GT.AND P2, PT, R0.reuse, 0x8, P1 ;  /* 0x000000080000780c */ /* 0x040fe20000f44270 */
[----:B------:R-:W-:Y:S01]  /*8df0*/  @P3 STG.E.U16 desc[UR36][R6.64+0x142], R107 ;  /* 0x0001426b06003986 */ /* 0x000fe2000c101524 */
[----:B------:R-:W-:Y:S02]  /*8e00*/  ISETP.GT.AND P1, PT, R3, 0xb0, PT ;  /* 0x000000b00300780c */ /* 0x000fe40003f24270 */
[----:B------:R-:W-:Y:S01]  /*8e10*/  F2FP.F16.F32.PACK_AB R109, RZ, R109 ;  /* 0x0000006dff6d723e */ /* 0x000fe200000000ff */
[----:B------:R-:W-:Y:S01]  /*8e20*/  @P4 STG.E.U16 desc[UR36][R4.64+0x150], R108 ;  /* 0x0001506c04004986 */ /* 0x000fe2000c101524 */
[----:B------:R-:W-:-:S02]  /*8e30*/  ISETP.GT.AND P3, PT, R0, 0x8, P0 ;  /* 0x000000080000780c */ /* 0x000fc40000764270 */
[----:B------:R-:W-:Y:S01]  /*8e40*/  ISETP.GT.AND P0, PT, R3, 0xb1, PT ;  /* 0x000000b10300780c */ /* 0x000fe20003f04270 */
[----:B------:R-:W-:Y:S01]  /*8e50*/  @P5 STG.E.U16 desc[UR36][R4.64+0x152], R109 ;  /* 0x0001526d04005986 */ /* 0x000fe2000c101524 */
[C---:B------:R-:W-:Y:S02]  /*8e60*/  ISETP.GT.AND P4, PT, R0.reuse, RZ, P1 ;  /* 0x000000ff0000720c */ /* 0x040fe40000f84270 */
[----:B------:R-:W-:Y:S02]  /*8e70*/  F2FP.F16.F32.PACK_AB R110, RZ, R110 ;  /* 0x0000006eff6e723e */ /* 0x000fe400000000ff */
[----:B------:R-:W-:Y:S02]  /*8e80*/  ISETP.GT.AND P5, PT, R0, RZ, P0 ;  /* 0x000000ff0000720c */ /* 0x000fe400007a4270 */
[----:B------:R-:W-:Y:S01]  /*8e90*/  F2FP.F16.F32.PACK_AB R111, RZ, R111 ;  /* 0x0000006fff6f723e */ /* 0x000fe200000000ff */
[----:B------:R-:W-:Y:S01]  /*8ea0*/  @P2 STG.E.U16 desc[UR36][R6.64+0x150], R110 ;  /* 0x0001506e06002986 */ /* 0x000fe2000c101524 */
[----:B------:R-:W-:-:S02]  /*8eb0*/  F2FP.F16.F32.PACK_AB R112, RZ, R112 ;  /* 0x00000070ff70723e */ /* 0x000fc400000000ff */
[C---:B------:R-:W-:Y:S01]  /*8ec0*/  ISETP.GT.AND P2, PT, R0.reuse, 0x8, P1 ;  /* 0x000000080000780c */ /* 0x040fe20000f44270 */
[----:B------:R-:W-:Y:S01]  /*8ed0*/  @P3 STG.E.U16 desc[UR36][R6.64+0x152], R111 ;  /* 0x0001526f06003986 */ /* 0x000fe2000c101524 */
[C---:B------:R-:W-:Y:S02]  /*8ee0*/  ISETP.GT.AND P1, PT, R3.reuse, 0xb8, PT ;  /* 0x000000b80300780c */ /* 0x040fe40003f24270 */
[----:B------:R-:W-:Y:S01]  /*8ef0*/  F2FP.F16.F32.PACK_AB R113, RZ, R113 ;  /* 0x00000071ff71723e */ /* 0x000fe200000000ff */
[----:B------:R-:W-:Y:S01]  /*8f00*/  @P4 STG.E.U16 desc[UR36][R4.64+0x160], R112 ;  /* 0x0001607004004986 */ /* 0x000fe2000c101524 */
[C---:B------:R-:W-:Y:S02]  /*8f10*/  ISETP.GT.AND P3, PT, R0.reuse, 0x8, P0 ;  /* 0x000000080000780c */ /* 0x040fe40000764270 */
[----:B------:R-:W-:Y:S01]  /*8f20*/  ISETP.GT.AND P0, PT, R3, 0xb9, PT ;  /* 0x000000b90300780c */ /* 0x000fe20003f04270 */
[----:B------:R-:W-:Y:S01]  /*8f30*/  @P5 STG.E.U16 desc[UR36][R4.64+0x162], R113 ;  /* 0x0001627104005986 */ /* 0x000fe2000c101524 */
[----:B------:R-:W-:-:S02]  /*8f40*/  ISETP.GT.AND P4, PT, R0, RZ, P1 ;  /* 0x000000ff0000720c */ /* 0x000fc40000f84270 */
[----:B------:R-:W-:Y:S02]  /*8f50*/  F2FP.F16.F32.PACK_AB R114, RZ, R114 ;  /* 0x00000072ff72723e */ /* 0x000fe400000000ff */
[C---:B------:R-:W-:Y:S02]  /*8f60*/  ISETP.GT.AND P5, PT, R0.reuse, RZ, P0 ;  /* 0x000000ff0000720c */ /* 0x040fe400007a4270 */
[----:B------:R-:W-:Y:S01]  /*8f70*/  F2FP.F16.F32.PACK_AB R115, RZ, R115 ;  /* 0x00000073ff73723e */ /* 0x000fe200000000ff */
[----:B------:R-:W-:Y:S01]  /*8f80*/  @P2 STG.E.U16 desc[UR36][R6.64+0x160], R114 ;  /* 0x0001607206002986 */ /* 0x000fe2000c101524 */
[----:B------:R-:W-:Y:S02]  /*8f90*/  F2FP.F16.F32.PACK_AB R116, RZ, R116 ;  /* 0x00000074ff74723e */ /* 0x000fe400000000ff */
        /* <DEDUP_REMOVED lines=65> */
[----:B------:R-:W-:Y:S02]  /*93b0*/  ISETP.GT.AND P5, PT, R0, RZ, P0 ;  /* 0x000000ff0000720c */ /* 0x000fe400007a4270 */
[----:B------:R-:W-:Y:S02]  /*93c0*/  F2FP.F16.F32.PACK_AB R134, RZ, R134 ;  /* 0x00000086ff86723e */ /* 0x000fe400000000ff */
[----:B------:R-:W-:Y:S02]  /*93d0*/  F2FP.F16.F32.PACK_AB R135, RZ, R135 ;  /* 0x00000087ff87723e */ /* 0x000fe400000000ff */
[----:B------:R-:W-:Y:S01]  /*93e0*/  F2FP.F16.F32.PACK_AB R136, RZ, R136 ;  /* 0x00000088ff88723e */ /* 0x000fe200000000ff */
[----:B------:R-:W-:Y:S01]  /*93f0*/  @P2 STG.E.U16 desc[UR36][R6.64+0x1b0], R134 ;  /* 0x0001b08606002986 */ /* 0x000fe2000c101524 */
[----:B------:R-:W-:-:S02]  /*9400*/  F2FP.F16.F32.PACK_AB R137, RZ, R137 ;  /* 0x00000089ff89723e */ /* 0x000fc400000000ff */
[C---:B------:R-:W-:Y:S01]  /*9410*/  ISETP.GT.AND P1, PT, R0.reuse, 0x8, P1 ;  /* 0x000000080000780c */ /* 0x040fe20000f24270 */
[----:B------:R-:W-:Y:S01]  /*9420*/  @P3 STG.E.U16 desc[UR36][R6.64+0x1b2], R135 ;  /* 0x0001b28706003986 */ /* 0x000fe2000c101524 */
[C---:B------:R-:W-:Y:S02]  /*9430*/  ISETP.GT.AND P2, PT, R0.reuse, 0x8, P0 ;  /* 0x000000080000780c */ /* 0x040fe40000744270 */
[C---:B------:R-:W-:Y:S01]  /*9440*/  ISETP.GT.AND P0, PT, R3.reuse, 0xe9, PT ;  /* 0x000000e90300780c */ /* 0x040fe20003f04270 */
[----:B------:R-:W-:Y:S01]  /*9450*/  @P4 STG.E.U16 desc[UR36][R4.64+0x1c0], R136 ;  /* 0x0001c08804004986 */ /* 0x000fe2000c101524 */
[----:B------:R-:W-:Y:S02]  /*9460*/  ISETP.GT.AND P4, PT, R3, 0xe8, PT ;  /* 0x000000e80300780c */ /* 0x000fe40003f84270 */
[----:B------:R-:W-:Y:S01]  /*9470*/  F2FP.F16.F32.PACK_AB R138, RZ, R138 ;  /* 0x0000008aff8a723e */ /* 0x000fe200000000ff */
[----:B------:R-:W-:Y:S01]  /*9480*/  @P5 STG.E.U16 desc[UR36][R4.64+0x1c2], R137 ;  /* 0x0001c28904005986 */ /* 0x000fe2000c101524 */
[----:B------:R-:W-:-:S02]  /*9490*/  ISETP.GT.AND P5, PT, R0, RZ, P4 ;  /* 0x000000ff0000720c */ /* 0x000fc400027a4270 */
[----:B------:R-:W-:Y:S01]  /*94a0*/  F2FP.F16.F32.PACK_AB R139, RZ, R139 ;  /* 0x0000008bff8b723e */ /* 0x000fe200000000ff */
[----:B------:R-:W-:Y:S01]  /*94b0*/  @P1 STG.E.U16 desc[UR36][R6.64+0x1c0], R138 ;  /* 0x0001c08a06001986 */ /* 0x000fe2000c101524 */
[----:B------:R-:W-:Y:S02]  /*94c0*/  F2FP.F16.F32.PACK_AB R140, RZ, R140 ;  /* 0x0000008cff8c723e */ /* 0x000fe400000000ff */
[C---:B------:R-:W-:Y:S01]  /*94d0*/  ISETP.GT.AND P3, PT, R0.reuse, RZ, P0 ;  /* 0x000000ff0000720c */ /* 0x040fe20000764270 */
[----:B------:R-:W-:Y:S01]  /*94e0*/  @P2 STG.E.U16 desc[UR36][R6.64+0x1c2], R139 ;  /* 0x0001c28b06002986 */ /* 0x000fe2000c101524 */
[C---:B------:R-:W-:Y:S02]  /*94f0*/  ISETP.GT.AND P4, PT, R0.reuse, 0x8, P4 ;  /* 0x000000080000780c */ /* 0x040fe40002784270 */
[----:B------:R-:W-:Y:S02]  /*9500*/  F2FP.F16.F32.PACK_AB R141, RZ, R141 ;  /* 0x0000008dff8d723e */ /* 0x000fe400000000ff */
[----:B------:R-:W-:Y:S01]  /*9510*/  F2FP.F16.F32.PACK_AB R142, RZ, R142 ;  /* 0x0000008eff8e723e */ /* 0x000fe200000000ff */
[----:B------:R-:W-:Y:S01]  /*9520*/  @P5 STG.E.U16 desc[UR36][R4.64+0x1d0], R140 ;  /* 0x0001d08c04005986 */ /* 0x000fe2000c101524 */
[----:B------:R-:W-:-:S02]  /*9530*/  ISETP.GT.AND P5, PT, R0, 0x8, P0 ;  /* 0x000000080000780c */ /* 0x000fc400007a4270 */
[----:B------:R-:W-:Y:S02]  /*9540*/  F2FP.F16.F32.PACK_AB R143, RZ, R143 ;  /* 0x0000008fff8f723e */ /* 0x000fe400000000ff */
[C---:B------:R-:W-:Y:S01]  /*9550*/  ISETP.GT.AND P0, PT, R3.reuse, 0xf1, PT ;  /* 0x000000f10300780c */ /* 0x040fe20003f04270 */
[----:B------:R-:W-:Y:S01]  /*9560*/  @P3 STG.E.U16 desc[UR36][R4.64+0x1d2], R141 ;  /* 0x0001d28d04003986 */ /* 0x000fe2000c101524 */
[----:B------:R-:W-:Y:S02]  /*9570*/  ISETP.GT.AND P3, PT, R3, 0xf0, PT ;  /* 0x000000f00300780c */ /* 0x000fe40003f64270 */
[----:B------:R-:W-:Y:S01]  /*9580*/  F2FP.F16.F32.PACK_AB R144, RZ, R144 ;  /* 0x00000090ff90723e */ /* 0x000fe200000000ff */
[----:B------:R-:W-:Y:S01]  /*9590*/  @P4 STG.E.U16 desc[UR36][R6.64+0x1d0], R142 ;  /* 0x0001d08e06004986 */ /* 0x000fe2000c101524 */
[C---:B------:R-:W-:Y:S02]  /*95a0*/  ISETP.GT.AND P4, PT, R0.reuse, RZ, P3 ;  /* 0x000000ff0000720c */ /* 0x040fe40001f84270 */
[----:B------:R-:W-:Y:S01]  /*95b0*/  F2FP.F16.F32.PACK_AB R145, RZ, R145 ;  /* 0x00000091ff91723e */ /* 0x000fe200000000ff */
[----:B------:R-:W-:Y:S01]  /*95c0*/  @P5 STG.E.U16 desc[UR36][R6.64+0x1d2], R143 ;  /* 0x0001d28f06005986 */ /* 0x000fe2000c101524 */
[----:B------:R-:W-:-:S02]  /*95d0*/  ISETP.GT.AND P5, PT, R0, RZ, P0 ;  /* 0x000000ff0000720c */ /* 0x000fc400007a4270 */
[C---:B------:R-:W-:Y:S02]  /*95e0*/  ISETP.GT.AND P2, PT, R3.reuse, 0xf8, PT ;  /* 0x000000f80300780c */ /* 0x040fe40003f44270 */
[----:B------:R-:W-:Y:S02]  /*95f0*/  ISETP.GT.AND P1, PT, R3, 0xf9, PT ;  /* 0x000000f90300780c */ /* 0x000fe40003f24270 */
[C---:B------:R-:W-:Y:S02]  /*9600*/  ISETP.GT.AND P3, PT, R0.reuse, 0x8, P3 ;  /* 0x000000080000780c */ /* 0x040fe40001f64270 */
[C---:B------:R-:W-:Y:S01]  /*9610*/  ISETP.GT.AND P0, PT, R0.reuse, 0x8, P0 ;  /* 0x000000080000780c */ /* 0x040fe20000704270 */
[----:B------:R-:W-:Y:S01]  /*9620*/  @P4 STG.E.U16 desc[UR36][R4.64+0x1e0], R144 ;  /* 0x0001e09004004986 */ /* 0x000fe2000c101524 */
[C---:B------:R-:W-:Y:S02]  /*9630*/  ISETP.GT.AND P4, PT, R0.reuse, RZ, P1 ;  /* 0x000000ff0000720c */ /* 0x040fe40000f84270 */
[----:B------:R-:W-:Y:S01]  /*9640*/  F2FP.F16.F32.PACK_AB R146, RZ, R146 ;  /* 0x00000092ff92723e */ /* 0x000fe200000000ff */
[----:B------:R-:W-:Y:S01]  /*9650*/  @P5 STG.E.U16 desc[UR36][R4.64+0x1e2], R145 ;  /* 0x0001e29104005986 */ /* 0x000fe2000c101524 */
[----:B------:R-:W-:-:S02]  /*9660*/  ISETP.GT.AND P5, PT, R0, RZ, P2 ;  /* 0x000000ff0000720c */ /* 0x000fc400017a4270 */
[C---:B------:R-:W-:Y:S02]  /*9670*/  ISETP.GT.AND P2, PT, R0.reuse, 0x8, P2 ;  /* 0x000000080000780c */ /* 0x040fe40001744270 */
[----:B------:R-:W-:Y:S01]  /*9680*/  F2FP.F16.F32.PACK_AB R147, RZ, R147 ;  /* 0x00000093ff93723e */ /* 0x000fe200000000ff */
[----:B------:R-:W-:Y:S01]  /*9690*/  @P3 STG.E.U16 desc[UR36][R6.64+0x1e0], R146 ;  /* 0x0001e09206003986 */ /* 0x000fe2000c101524 */
[----:B------:R-:W-:Y:S02]  /*96a0*/  ISETP.GT.AND P1, PT, R0, 0x8, P1 ;  /* 0x000000080000780c */ /* 0x000fe40000f24270 */
[----:B------:R-:W-:Y:S01]  /*96b0*/  F2FP.F16.F32.PACK_AB R148, RZ, R148 ;  /* 0x00000094ff94723e */ /* 0x000fe200000000ff */
[----:B------:R-:W-:Y:S01]  /*96c0*/  @P0 STG.E.U16 desc[UR36][R6.64+0x1e2], R147 ;  /* 0x0001e29306000986 */ /* 0x000fe2000c101524 */
[----:B------:R-:W-:Y:S02]  /*96d0*/  F2FP.F16.F32.PACK_AB R149, RZ, R149 ;  /* 0x00000095ff95723e */ /* 0x000fe400000000ff */
[----:B------:R-:W-:Y:S01]  /*96e0*/  F2FP.F16.F32.PACK_AB R150, RZ, R150 ;  /* 0x00000096ff96723e */ /* 0x000fe200000000ff */
[----:B------:R-:W-:Y:S01]  /*96f0*/  @P5 STG.E.U16 desc[UR36][R4.64+0x1f0], R148 ;  /* 0x0001f09404005986 */ /* 0x000fe2000c101524 */
[----:B------:R-:W-:-:S03]  /*9700*/  F2FP.F16.F32.PACK_AB R151, RZ, R151 ;  /* 0x00000097ff97723e */ /* 0x000fc600000000ff */
[----:B------:R0:W-:Y:S02]  /*9710*/  @P4 STG.E.U16 desc[UR36][R4.64+0x1f2], R149 ;  /* 0x0001f29504004986 */ /* 0x0001e4000c101524 */
[----:B0-----:R-:W-:Y:S02]  /*9720*/  @P2 IMAD.MOV.U32 R4, RZ, RZ, R6 ;  /* 0x000000ffff042224 */ /* 0x001fe400078e0006 */
[----:B------:R-:W-:-:S05]  /*9730*/  @P2 IMAD.MOV.U32 R5, RZ, RZ, R7 ;  /* 0x000000ffff052224 */ /* 0x000fca00078e0007 */
[----:B------:R0:W-:Y:S04]  /*9740*/  @P2 STG.E.U16 desc[UR36][R4.64+0x1f0], R150 ;  /* 0x0001f09604002986 */ /* 0x0001e8000c101524 */
[----:B------:R0:W-:Y:S02]  /*9750*/  @P1 STG.E.U16 desc[UR36][R6.64+0x1f2], R151 ;  /* 0x0001f29706001986 */ /* 0x0001e4000c101524 */
.L_x_283:
[----:B------:R-:W-:Y:S05]  /*9760*/  BSYNC B0 ;  /* 0x0000000000007941 */ /* 0x000fea0003800000 */
.L_x_29:
[----:B------:R-:W-:Y:S01]  /*9770*/  ULDC UR4, c[0x0][0xc] ;  /* 0x0000030000047ab9 */ /* 0x000fe20000000800 */
[----:B------:R-:W-:Y:S01]  /*9780*/  ULDC UR5, c[0x0][0x10] ;  /* 0x0000040000057ab9 */ /* 0x000fe20000000800 */
[----:B0-----:R-:W0:Y:S01]  /*9790*/  LDC R3, c[0x0][0x14] ;  /* 0x00000500ff037b82 */ /* 0x001e220000000800 */
[----:B------:R-:W-:Y:S01]  /*97a0*/  UIMAD.WIDE.U32 UR4, UR4, UR5, URZ ;  /* 0x00000005040472a5 */ /* 0x000fe2000f8e003f */
[----:B------:R-:W-:Y:S01]  /*97b0*/  PRMT R0, RZ, 0x7610, R0 ;  /* 0x00007610ff007816 */ /* 0x000fe20000000000 */
[----:B----45:R-:W-:Y:S02]  /*97c0*/  IMAD.MOV.U32 R152, RZ, RZ, -0x1 ;  /* 0xffffffffff987424 */ /* 0x030fe400078e00ff */
[----:B------:R-:W-:Y:S02]  /*97d0*/  IMAD.MOV.U32 R23, RZ, RZ, -0x1 ;  /* 0xffffffffff177424 */ /* 0x000fe400078e00ff */
[----:B0-----:R-:W-:-:S04]  /*97e0*/  IMAD.WIDE.U32 R16, R3, UR4, R16 ;  /* 0x0000000403107c25 */ /* 0x001fc8000f8e0010 */
[----:B------:R-:W-:Y:S01]  /*97f0*/  IMAD R3, R3, UR5, RZ ;  /* 0x0000000503037c24 */ /* 0x000fe2000f8e02ff */
[----:B------:R-:W-:Y:S02]  /*9800*/  ULDC.64 UR4, c[0x0][0x650] ;  /* 0x0001940000047ab9 */ /* 0x000fe40000000a00 */
[----:B------:R-:W-:Y:S01]  /*9810*/  ISETP.GE.U32.AND P0, PT, R16, UR4, PT ;  /* 0x0000000410007c0c */ /* 0x000fe2000bf06070 */
[----:B------:R-:W-:-:S05]  /*9820*/  IMAD.IADD R17, R17, 0x1, R3 ;  /* 0x0000000111117824 */ /* 0x000fca00078e0203 */
[----:B------:R-:W-:-:S13]  /*9830*/  ISETP.GE.U32.AND.EX P0, PT, R17, UR5, PT, P0 ;  /* 0x0000000511007c0c */ /* 0x000fda000bf06100 */
[----:B------:R-:W-:Y:S05]  /*9840*/  @P0 BRA `(.L_x_284) ;  /* 0x0000000400640947 */ /* 0x000fea0003800000 */
[----:B------:R-:W0:Y:S01]  /*9850*/  S2R R12, SR_CTAID.X ;  /* 0x00000000000c7919 */ /* 0x000e220000002500 */
[----:B------:R-:W4:Y:S01]  /*9860*/  LDC.64 R10, c[0x0][0x628] ;  /* 0x00018a00ff0a7b82 */ /* 0x000f220000000a00 */
[----:B------:R-:W-:Y:S01]  /*9870*/  ULDC UR4, c[0x0][0x150] ;  /* 0x0000540000047ab9 */ /* 0x000fe20000000800 */
[----:B-123--:R-:W-:Y:S01]  /*9880*/  IMAD.MOV.U32 R8, RZ, RZ, R16 ;  /* 0x000000ffff087224 */ /* 0x00efe200078e0010 */
[----:B------:R-:W1:Y:S01]  /*9890*/  S2R R24, SR_CTAID.Y ;  /* 0x0000000000187919 */ /* 0x000e620000002600 */
[----:B------:R-:W-:-:S04]  /*98a0*/  IMAD.MOV.U32 R9, RZ, RZ, R17 ;  /* 0x000000ffff097224 */ /* 0x000fc800078e0011 */
[----:B------:R-:W2:Y:S08]  /*98b0*/  LDC R21, c[0x0][0x144] ;  /* 0x00005100ff157b82 */ /* 0x000eb00000000800 */
[----:B------:R-:W3:Y:S08]  /*98c0*/  LDC R0, c[0x0][0x630] ;  /* 0x00018c00ff007b82 */ /* 0x000ef00000000800 */
[----:B------:R-:W1:Y:S01]  /*98d0*/  LDC.64 R14, c[0x0][0x620] ;  /* 0x00018800ff0e7b82 */ /* 0x000e620000000a00 */
[----:B----4-:R-:W-:-:S04]  /*98e0*/  ISETP.NE.U32.AND P0, PT, R10, RZ, PT ;  /* 0x000000ff0a00720c */ /* 0x010fc80003f05070 */
[----:B------:R-:W-:Y:S02]  /*98f0*/  ISETP.NE.AND.EX P0, PT, R11, RZ, PT, P0 ;  /* 0x000000ff0b00720c */ /* 0x000fe40003f05300 */
[----:B0-----:R-:W-:-:S05]  /*9900*/  I2FP.F32.U32 R3, R12 ;  /* 0x0000000c00037245 */ /* 0x001fca0000201000 */
[----:B------:R-:W-:-:S04]  /*9910*/  FMUL R3, R3, UR4 ;  /* 0x0000000403037c20 */ /* 0x000fc80008400000 */
[----:B------:R0:W4:Y:S02]  /*9920*/  F2I.U32.TRUNC.NTZ R20, R3 ;  /* 0x0000000300147305 */ /* 0x000124000020f000 */
[----:B--23--:R-:W-:Y:S05]  /*9930*/  @!P0 BRA `(.L_x_285) ;  /* 0x0000000000288947 */ /* 0x00cfea0003800000 */
[----:B0-----:R-:W0:Y:S02]  /*9940*/  LDC R3, c[0x0][0x634] ;  /* 0x00018d00ff037b82 */ /* 0x001e240000000800 */
        /* <DEDUP_REMOVED lines=9> */
.L_x_285:
[----:B------:R-:W2:Y:S01]  /*99e0*/  LDC.64 R30, c[0x0][0x640] ;  /* 0x00019000ff1e7b82 */ /* 0x000ea20000000a00 */
[-CC-:B------:R-:W-:Y:S01]  /*99f0*/  SHF.R.U64 R23, R8, R0.reuse, R9.reuse ;  /* 0x0000000008177219 */ /* 0x180fe20000001209 */
[----:B----4-:R-:W-:Y:S01]  /*9a00*/  IMAD.MOV R20, RZ, RZ, -R20 ;  /* 0x000000ffff147224 */ /* 0x010fe200078e0a14 */
[----:B------:R-:W-:Y:S01]  /*9a10*/  SHF.R.U32.HI R0, RZ, R0, R9 ;  /* 0x00000000ff007219 */ /* 0x000fe20000011609 */
[----:B------:R-:W-:Y:S01]  /*9a20*/  ULDC UR4, c[0x0][0x154] ;  /* 0x0000550000047ab9 */ /* 0x000fe20000000800 */
[----:B0-----:R-:W-:Y:S01]  /*9a30*/  IADD3 R3, P0, RZ, -R23, RZ ;  /* 0x80000017ff037210 */ /* 0x001fe20007f1e0ff */
[----:B------:R-:W-:Y:S02]  /*9a40*/  IMAD R26, R21, R20, R12 ;  /* 0x00000014151a7224 */ /* 0x000fe400078e020c */
[----:B------:R-:W0:Y:S01]  /*9a50*/  LDC R6, c[0x0][0x618] ;  /* 0x00018600ff067b82 */ /* 0x000e220000000800 */
[----:B------:R-:W-:Y:S02]  /*9a60*/  IMAD.MOV.U32 R7, RZ, RZ, 0x1 ;  /* 0x00000001ff077424 */ /* 0x000fe400078e00ff */
[----:B------:R-:W-:-:S04]  /*9a70*/  IMAD.X R5, RZ, RZ, ~R0, P0 ;  /* 0x000000ffff057224 */ /* 0x000fc800000e0e00 */
[-C--:B-1----:R-:W-:Y:S01]  /*9a80*/  IMAD R0, R5, R14.reuse, RZ ;  /* 0x0000000e05007224 */ /* 0x082fe200078e02ff */
[----:B------:R-:W1:Y:S01]  /*9a90*/  LDC R8, c[0x0][0x608] ;  /* 0x00018200ff087b82 */ /* 0x000e620000000800 */
[----:B------:R-:W-:-:S04]  /*9aa0*/  IMAD.WIDE.U32 R4, R3, R14, R16 ;  /* 0x0000000e03047225 */ /* 0x000fc800078e0010 */
[----:B------:R-:W-:Y:S01]  /*9ab0*/  IMAD R3, R3, R15, R0 ;  /* 0x0000000f03037224 */ /* 0x000fe200078e0200 */
[----:B------:R-:W-:Y:S02]  /*9ac0*/  I2FP.F32.U32 R0, R24 ;  /* 0x0000001800007245 */ /* 0x000fe40000201000 */
[----:B------:R-:W3:Y:S01]  /*9ad0*/  LDC R28, c[0x0][0x658] ;  /* 0x00019600ff1c7b82 */ /* 0x000ee20000000800 */
[----:B------:R-:W-:Y:S01]  /*9ae0*/  IMAD.IADD R3, R5, 0x1, R3 ;  /* 0x0000000105037824 */ /* 0x000fe200078e0203 */
[----:B--2---:R-:W-:Y:S01]  /*9af0*/  ISETP.NE.U32.AND P0, PT, R30, RZ, PT ;  /* 0x000000ff1e00720c */ /* 0x004fe20003f05070 */
[----:B------:R-:W-:Y:S01]  /*9b00*/  FMUL R0, R0, UR4 ;  /* 0x0000000400007c20 */ /* 0x000fe20008400000 */
[----:B------:R-:W-:Y:S02]  /*9b10*/  IMAD.MOV.U32 R5, RZ, RZ, -0x1 ;  /* 0xffffffffff057424 */ /* 0x000fe400078e00ff */
[----:B------:R-:W-:Y:S01]  /*9b20*/  ISETP.NE.AND.EX P0, PT, R31, RZ, PT, P0 ;  /* 0x000000ff1f00720c */ /* 0x000fe20003f05300 */
[----:B------:R2:W4:Y:S01]  /*9b30*/  F2I.U32.TRUNC.NTZ R13, R0 ;  /* 0x00000000000d7305 */ /* 0x000522000020f000 */
[----:B------:R-:W2:Y:S01]  /*9b40*/  LDC R15, c[0x0][0x148] ;  /* 0x00005200ff0f7b82 */ /* 0x000ea20000000800 */
[----:B0-----:R-:W-:-:S02]  /*9b50*/  SHF.R.U64 R12, R4, R6, R3 ;  /* 0x00000006040c7219 */ /* 0x001fc40000001203 */
[----:B------:R-:W-:-:S05]  /*9b60*/  SHF.R.U32.HI R3, RZ, R6, R3 ;  /* 0x00000006ff037219 */ /* 0x000fca0000011603 */
[----:B------:R-:W0:Y:S01]  /*9b70*/  LDC R20, c[0x0][0x600] ;  /* 0x00018000ff147b82 */ /* 0x000e220000000800 */
[-CC-:B-1----:R-:W-:Y:S02]  /*9b80*/  SHF.R.U64 R10, R12, R8.reuse, R3.reuse ;  /* 0x000000080c0a7219 */ /* 0x182fe40000001203 */
[----:B------:R-:W-:-:S05]  /*9b90*/  SHF.R.U32.HI R3, RZ, R8, R3 ;  /* 0x00000008ff037219 */ /* 0x000fca0000011603 */
[----:B------:R-:W1:Y:S01]  /*9ba0*/  LDC R21, c[0x0][0x648] ;  /* 0x00019200ff157b82 */ /* 0x000e620000000800 */
[-C--:B---3--:R-:W-:Y:S02]  /*9bb0*/  SHF.L.U32 R4, R5, R28.reuse, RZ ;  /* 0x0000001c05047219 */ /* 0x088fe400000006ff */
[-CC-:B------:R-:W-:Y:S02]  /*9bc0*/  SHF.R.U64 R14, R10, R28.reuse, R3.reuse ;  /* 0x0000001c0a0e7219 */ /* 0x180fe40000001203 */
[----:B------:R-:W-:Y:S02]  /*9bd0*/  SHF.R.U32.HI R5, RZ, R28, R3 ;  /* 0x0000001cff057219 */ /* 0x000fe40000011603 */
[----:B------:R-:W-:Y:S01]  /*9be0*/  LOP3.LUT R153, RZ, R4, RZ, 0x33, !PT ;  /* 0x00000004ff997212 */ /* 0x000fe200078e33ff */
[----:B------:R-:W3:Y:S01]  /*9bf0*/  LDC R25, c[0x0][0x638] ;  /* 0x00018e00ff197b82 */ /* 0x000ee20000000800 */
[----:B------:R-:W-:Y:S01]  /*9c00*/  SHF.L.U32 R28, R7, R28, RZ ;  /* 0x0000001c071c7219 */ /* 0x000fe200000006ff */
[----:B------:R-:W-:-:S06]  /*9c10*/  IMAD.MOV.U32 R4, RZ, RZ, R14 ;  /* 0x000000ffff047224 */ /* 0x000fcc00078e000e */
[----:B------:R-:W0:Y:S01]  /*9c20*/  LDC R27, c[0x0][0x610] ;  /* 0x00018400ff1b7b82 */ /* 0x000e220000000800 */
[----:B----4-:R-:W-:Y:S05]  /*9c30*/  @!P0 BRA `(.L_x_286) ;  /* 0x0000000000288947 */ /* 0x010fea0003800000 */
[----:B------:R-:W4:Y:S02]  /*9c40*/  LDC R3, c[0x0][0x64c] ;  /* 0x00019300ff037b82 */ /* 0x000f240000000800 */
[----:B----4-:R-:W-:-:S05]  /*9c50*/  IADD3 R3, P0, R14, R3, RZ ;  /* 0x000000030e037210 */ /* 0x010fca0007f1e0ff */
        /* <DEDUP_REMOVED lines=8> */
.L_x_286:
[----:B------:R-:W-:Y:S01]  /*9ce0*/  ISETP.NE.AND P0, PT, R2, 0x1, PT ;  /* 0x000000010200780c */ /* 0x000fe20003f05270 */
[----:B------:R-:W-:Y:S01]  /*9cf0*/  IMAD.MOV R13, RZ, RZ, -R13 ;  /* 0x000000ffff0d7224 */ /* 0x000fe200078e0a0d */
[----:B-12---:R-:W-:Y:S01]  /*9d00*/  SHF.R.U64 R0, R4, R21, R5 ;  /* 0x0000001504007219 */ /* 0x006fe20000001205 */
[----:B0-----:R-:W-:Y:S01]  /*9d10*/  VIADD R5, R20, 0xffffffff ;  /* 0xffffffff14057836 */ /* 0x001fe20000000000 */
[----:B------:R-:W-:-:S03]  /*9d20*/  LOP3.LUT R153, R10, R153, RZ, 0xc0, !PT ;  /* 0x000000990a997212 */ /* 0x000fc600078ec0ff */
[----:B------:R-:W-:Y:S01]  /*9d30*/  IMAD.MOV R3, RZ, RZ, -R0 ;  /* 0x000000ffff037224 */ /* 0x000fe200078e0a00 */
[----:B------:R-:W-:Y:S01]  /*9d40*/  LOP3.LUT R5, R12, R5, RZ, 0xc0, !PT ;  /* 0x000000050c057212 */ /* 0x000fe200078ec0ff */
[----:B------:R-:W-:Y:S02]  /*9d50*/  IMAD R153, R28, R0, R153 ;  /* 0x000000001c997224 */ /* 0x000fe400078e0299 */
[----:B---3--:R-:W-:Y:S02]  /*9d60*/  IMAD R0, R3, R25, R14 ;  /* 0x0000001903007224 */ /* 0x008fe400078e020e */
[----:B------:R-:W-:Y:S02]  /*9d70*/  @P0 IMAD R26, R15, R13, R24 ;  /* 0x0000000d0f1a0224 */ /* 0x000fe400078e0218 */
[----:B------:R-:W-:Y:S02]  /*9d80*/  IMAD R4, R0, R20, R5 ;  /* 0x0000001400047224 */ /* 0x000fe400078e0205 */
[----:B------:R-:W-:-:S02]  /*9d90*/  IMAD R153, R153, R27, R26 ;  /* 0x0000001b99997224 */ /* 0x000fc400078e021a */
[----:B------:R-:W-:-:S03]  /*9da0*/  IMAD.MOV.U32 R3, RZ, RZ, 0x1 ;  /* 0x00000001ff037424 */ /* 0x000fc600078e00ff */
[----:B------:R-:W-:Y:S02]  /*9db0*/  SEL R152, R4, R153, !P0 ;  /* 0x0000009904987207 */ /* 0x000fe40004000000 */
[----:B------:R-:W-:Y:S02]  /*9dc0*/  PRMT R0, R3, 0x7610, R0 ;  /* 0x0000761003007816 */ /* 0x000fe40000000000 */
[----:B------:R-:W-:-:S07]  /*9dd0*/  SEL R153, R153, R4, !P0 ;  /* 0x0000000499997207 */ /* 0x000fce0004000000 */
.L_x_284:
[----:B------:R-:W-:-:S13]  /*9de0*/  LOP3.LUT P0, RZ, R0, 0xff, RZ, 0xc0, !PT ;  /* 0x000000ff00ff7812 */ /* 0x000fda000780c0ff */
[----:B------:R-:W-:Y:S05]  /*9df0*/  @P0 BRA `(.L_x_287) ;  /* 0xffffff7000800947 */ /* 0x000fea000383ffff */
[----:B------:R-:W-:Y:S05]  /*9e00*/  EXIT ;  /* 0x000000000000794d */ /* 0x000fea0003800000 */
.L_x_4:
[----:B0-----:R-:W-:Y:S01]  /*9e10*/  ULDC.64 UR4, c[0x0][0x650] ;  /* 0x0001940000047ab9 */ /* 0x001fe20000000a00 */
        /* <DEDUP_REMOVED lines=25> */
.L_x_289:
[--C-:B------:R-:W-:Y:S01]  /*9fb0*/  SHF.R.U64 R12, R10, R14, R11.reuse ;  /* 0x0000000e0a0c7219 */ /* 0x100fe2000000120b */
[----:B------:R-:W0:Y:S01]  /*9fc0*/  LDC R22, c[0x0][0x618] ;  /* 0x00018600ff167b82 */ /* 0x000e220000000800 */
[----:B------:R-:W-:Y:S01]  /*9fd0*/  I2FP.F32.U32 R6, R4 ;  /* 0x0000000400067245 */ /* 0x000fe20000201000 */
[----:B------:R-:W-:Y:S01]  /*9fe0*/  ULDC UR4, c[0x0][0x150] ;  /* 0x0000540000047ab9 */ /* 0x000fe20000000800 */
[----:B------:R-:W-:Y:S02]  /*9ff0*/  SHF.R.U32.HI R5, RZ, R14, R11 ;  /* 0x0000000eff057219 */ /* 0x000fe4000001160b */
[----:B------:R-:W-:Y:S01]  /*a000*/  IADD3 R9, P0, RZ, -R12, RZ ;  /* 0x8000000cff097210 */ /* 0x000fe20007f1e0ff */
[----:B------:R-:W-:Y:S01]  /*a010*/  FMUL R11, R6, UR4 ;  /* 0x00000004060b7c20 */ /* 0x000fe20008400000 */
[----:B------:R-:W-:Y:S01]  /*a020*/  ULDC UR4, c[0x0][0x154] ;  /* 0x0000550000047ab9 */ /* 0x000fe20000000800 */
[----:B------:R-:W1:Y:S02]  /*a030*/  LDC.64 R24, c[0x0][0x640] ;  /* 0x00019000ff187b82 */ /* 0x000e640000000a00 */
[----:B------:R-:W-:-:S02]  /*a040*/  IMAD.X R5, RZ, RZ, ~R5, P0 ;  /* 0x000000ffff057224 */ /* 0x000fc400000e0e05 */
[----:B------:R-:W2:Y:S01]  /*a050*/  F2I.U32.TRUNC.NTZ R11, R11 ;  /* 0x0000000b000b7305 */ /* 0x000ea2000020f000 */
[----:B------:R-:W-:-:S03]  /*a060*/  IMAD.WIDE.U32 R6, R9, R20, R16 ;  /* 0x0000001409067225 */ /* 0x000fc600078e0010 */
[----:B------:R-:W3:Y:S01]  /*a070*/  LDC R13, c[0x0][0x144] ;  /* 0x00005100ff0d7b82 */ /* 0x000ee20000000800 */
[----:B------:R-:W-:-:S04]  /*a080*/  IMAD R8, R5, R20, RZ ;  /* 0x0000001405087224 */ /* 0x000fc800078e02ff */
[----:B------:R-:W-:Y:S02]  /*a090*/  IMAD R5, R9, R21, R8 ;  /* 0x0000001509057224 */ /* 0x000fe400078e0208 */
[----:B------:R-:W-:Y:S01]  /*a0a0*/  IMAD.MOV.U32 R8, RZ, RZ, -0x1 ;  /* 0xffffffffff087424 */ /* 0x000fe200078e00ff */
[----:B------:R-:W4:Y:S01]  /*a0b0*/  LDC R14, c[0x0][0x608] ;  /* 0x00018200ff0e7b82 */ /* 0x000f220000000800 */
[----:B------:R-:W-:Y:S01]  /*a0c0*/  IMAD.IADD R5, R7, 0x1, R5 ;  /* 0x0000000107057824 */ /* 0x000fe200078e0205 */
[----:B------:R-:W-:-:S04]  /*a0d0*/  I2FP.F32.U32 R7, R3 ;  /* 0x0000000300077245 */ /* 0x000fc80000201000 */
[-C--:B0-----:R-:W-:Y:S01]  /*a0e0*/  SHF.R.U64 R10, R6, R22.reuse, R5 ;  /* 0x00000016060a7219 */ /* 0x081fe20000001205 */
[----:B--2---:R-:W-:Y:S01]  /*a0f0*/  IMAD.MOV R6, RZ, RZ, -R11 ;  /* 0x000000ffff067224 */ /* 0x004fe200078e0a0b */
[----:B------:R-:W0:Y:S01]  /*a100*/  LDC R9, c[0x0][0x658] ;  /* 0x00019600ff097b82 */ /* 0x000e220000000800 */
[----:B-1----:R-:W-:Y:S01]  /*a110*/  ISETP.NE.U32.AND P0, PT, R24, RZ, PT ;  /* 0x000000ff1800720c */ /* 0x002fe20003f05070 */
[----:B------:R-:W-:Y:S01]  /*a120*/  FMUL R7, R7, UR4 ;  /* 0x0000000407077c20 */ /* 0x000fe20008400000 */
[----:B------:R-:W-:Y:S02]  /*a130*/  SHF.R.U32.HI R5, RZ, R22, R5 ;  /* 0x00000016ff057219 */ /* 0x000fe40000011605 */
[----:B------:R-:W-:-:S03]  /*a140*/  ISETP.NE.AND.EX P0, PT, R25, RZ, PT, P0 ;  /* 0x000000ff1900720c */ /* 0x000fc60003f05300 */
[----:B------:R-:W1:Y:S01]  /*a150*/  LDC R20, c[0x0][0x148] ;  /* 0x00005200ff147b82 */ /* 0x000e620000000800 */
[----:B---3--:R-:W-:Y:S02]  /*a160*/  IMAD R23, R13, R6, R4 ;  /* 0x000000060d177224 */ /* 0x008fe400078e0204 */
[----:B------:R-:W-:-:S05]  /*a170*/  IMAD.MOV.U32 R6, RZ, RZ, 0x1 ;  /* 0x00000001ff067424 */ /* 0x000fca00078e00ff */
[----:B------:R-:W2:Y:S01]  /*a180*/  LDC R21, c[0x0][0x600] ;  /* 0x00018000ff157b82 */ /* 0x000ea20000000800 */
[-CC-:B----4-:R-:W-:Y:S02]  /*a190*/  SHF.R.U64 R13, R10, R14.reuse, R5.reuse ;  /* 0x0000000e0a0d7219 */ /* 0x190fe40000001205 */
[----:B------:R-:W-:Y:S02]  /*a1a0*/  SHF.R.U32.HI R4, RZ, R14, R5 ;  /* 0x0000000eff047219 */ /* 0x000fe40000011605 */
[----:B------:R3:W4:Y:S03]  /*a1b0*/  F2I.U32.TRUNC.NTZ R14, R7 ;  /* 0x00000007000e7305 */ /* 0x000726000020f000 */
[----:B------:R-:W1:Y:S01]  /*a1c0*/  LDC R26, c[0x0][0x648] ;  /* 0x00019200ff1a7b82 */ /* 0x000e620000000800 */
[-C--:B0-----:R-:W-:Y:S02]  /*a1d0*/  SHF.R.U64 R15, R13, R9.reuse, R4 ;  /* 0x000000090d0f7219 */ /* 0x081fe40000001204 */
[----:B------:R-:W-:-:S02]  /*a1e0*/  SHF.L.U32 R8, R8, R9, RZ ;  /* 0x0000000908087219 */ /* 0x000fc400000006ff */
[-C--:B------:R-:W-:Y:S01]  /*a1f0*/  SHF.R.U32.HI R5, RZ, R9.reuse, R4 ;  /* 0x00000009ff057219 */ /* 0x080fe20000011604 */
[----:B------:R-:W-:Y:S01]  /*a200*/  IMAD.MOV.U32 R4, RZ, RZ, R15 ;  /* 0x000000ffff047224 */ /* 0x000fe200078e000f */
[----:B------:R-:W-:Y:S01]  /*a210*/  SHF.L.U32 R22, R6, R9, RZ ;  /* 0x0000000906167219 */ /* 0x000fe200000006ff */
[----:B------:R-:W0:Y:S01]  /*a220*/  LDC R27, c[0x0][0x638] ;  /* 0x00018e00ff1b7b82 */ /* 0x000e220000000800 */
[----:B------:R-:W-:-:S07]  /*a230*/  LOP3.LUT R28, RZ, R8, RZ, 0x33, !PT ;  /* 0x00000008ff1c7212 */ /* 0x000fce00078e33ff */
        /* <DEDUP_REMOVED lines=12> */
.L_x_290:
[----:B------:R-:W-:Y:S01]  /*a300*/  ISETP.NE.AND P0, PT, R2, 0x1, PT ;  /* 0x000000010200780c */ /* 0x000fe20003f05270 */
[----:B--2---:R-:W-:Y:S01]  /*a310*/  VIADD R7, R21, 0xffffffff ;  /* 0xffffffff15077836 */ /* 0x004fe20000000000 */
[----:B-1----:R-:W-:Y:S01]  /*a320*/  SHF.R.U64 R5, R4, R26, R5 ;  /* 0x0000001a04057219 */ /* 0x002fe20000001205 */
[----:B------:R-:W-:Y:S01]  /*a330*/  IMAD.MOV R14, RZ, RZ, -R14 ;  /* 0x000000ffff0e7224 */ /* 0x000fe200078e0a0e */
[----:B------:R-:W-:Y:S01]  /*a340*/  LOP3.LUT R4, R13, R28, RZ, 0xc0, !PT ;  /* 0x0000001c0d047212 */ /* 0x000fe200078ec0ff */
[----:B------:R-:W-:Y:S01]  /*a350*/  IMAD.MOV.U32 R8, RZ, RZ, R12 ;  /* 0x000000ffff087224 */ /* 0x000fe200078e000c */
[----:B------:R-:W-:Y:S01]  /*a360*/  LOP3.LUT R10, R10, R7, RZ, 0xc0, !PT ;  /* 0x000000070a0a7212 */ /* 0x000fe200078ec0ff */
[----:B------:R-:W-:Y:S02]  /*a370*/  IMAD.MOV R6, RZ, RZ, -R5 ;  /* 0x000000ffff067224 */ /* 0x000fe400078e0a05 */
[----:B------:R-:W-:-:S04]  /*a380*/  IMAD R4, R22, R5, R4 ;  /* 0x0000000516047224 */ /* 0x000fc800078e0204 */
[----:B------:R-:W-:Y:S02]  /*a390*/  @P0 IMAD R23, R20, R14, R3 ;  /* 0x0000000e14170224 */ /* 0x000fe400078e0203 */
[----:B0-----:R-:W-:Y:S02]  /*a3a0*/  IMAD R3, R6, R27, R15 ;  /* 0x0000001b06037224 */ /* 0x001fe400078e020f */
[----:B------:R-:W-:Y:S02]  /*a3b0*/  IMAD R7, R4, R29, R23 ;  /* 0x0000001d04077224 */ /* 0x000fe400078e0217 */
[----:B------:R-:W-:Y:S02]  /*a3c0*/  IMAD R4, R3, R21, R10 ;  /* 0x0000001503047224 */ /* 0x000fe400078e020a */
[----:B------:R-:W-:-:S03]  /*a3d0*/  IMAD.MOV.U32 R6, RZ, RZ, 0x1 ;  /* 0x00000001ff067424 */ /* 0x000fc600078e00ff */
[----:B------:R-:W-:Y:S02]  /*a3e0*/  SEL R9, R4, R7, !P0 ;  /* 0x0000000704097207 */ /* 0x000fe40004000000 */
[----:B------:R-:W-:-:S07]  /*a3f0*/  SEL R7, R7, R4, !P0 ;  /* 0x0000000407077207 */ /* 0x000fce0004000000 */
.L_x_288:
[----:B------:R-:W-:-:S08]  /*a400*/  NOP ;  /* 0x0000000000007918 */ /* 0x000fd00000000000 */
[----:B------:R-:W0:-:S00]  /*a410*/  USETMAXREG.DEALLOC.CTAPOOL 0x28 ;  /* 0x00000028000079c8 */ /* 0x000e0000080e0500 */
[----:B0-----:R-:W-:-:S13]  /*a420*/  ISETP.NE.AND P0, PT, R0, RZ, PT ;  /* 0x000000ff0000720c */ /* 0x001fda0003f05270 */
[----:B------:R-:W-:Y:S05]  /*a430*/  @P0 EXIT ;  /* 0x000000000000094d */ /* 0x000fea0003800000 */
[----:B------:R-:W-:Y:S01]  /*a440*/  LOP3.LUT P0, RZ, R6, 0xff, RZ, 0xc0, !PT ;  /* 0x000000ff06ff7812 */ /* 0x000fe2000780c0ff */
[----:B------:R-:W-:Y:S02]  /*a450*/  IMAD.MOV.U32 R0, RZ, RZ, 0x1 ;  /* 0x00000001ff007424 */ /* 0x000fe400078e00ff */
[----:B------:R-:W-:-:S10]  /*a460*/  IMAD.MOV.U32 R12, RZ, RZ, RZ ;  /* 0x000000ffff0c7224 */ /* 0x000fd400078e00ff */
[----:B------:R-:W-:Y:S05]  /*a470*/  @!P0 BRA `(.L_x_291) ;  /* 0x0000000c00308947 */ /* 0x000fea0003800000 */
[----:B------:R-:W0:Y:S01]  /*a480*/  LDC R0, c[0x0][0x28c] ;  /* 0x0000a300ff007b82 */ /* 0x000e220000000800 */
[----:B------:R-:W-:Y:S01]  /*a490*/  ULDC UR5, c[0x0][0x600] ;  /* 0x0001800000057ab9 */ /* 0x000fe20000000800 */
[----:B------:R-:W-:Y:S01]  /*a4a0*/  ULDC UR4, c[0x0][0xc] ;  /* 0x0000030000047ab9 */ /* 0x000fe20000000800 */
[----:B------:R-:W-:Y:S01]  /*a4b0*/  UIADD3 UR16, UR5, -0x1, URZ ;  /* 0xffffffff05107890 */ /* 0x000fe2000fffe03f */
[C---:B------:R-:W-:Y:S01]  /*a4c0*/  LOP3.LUT P2, RZ, R18.reuse, 0x7f, RZ, 0xc0, !PT ;  /* 0x0000007f12ff7812 */ /* 0x040fe2000784c0ff */
[----:B------:R-:W-:Y:S01]  /*a4d0*/  ULDC UR6, c[0x0][0x658] ;  /* 0x0001960000067ab9 */ /* 0x000fe20000000800 */
[----:B------:R-:W-:Y:S01]  /*a4e0*/  ULDC UR5, c[0x0][0x10] ;  /* 0x0000040000057ab9 */ /* 0x000fe20000000800 */
[----:B------:R-:W-:Y:S01]  /*a4f0*/  UMOV UR7, 0xffffffff ;  /* 0xffffffff00077882 */ /* 0x000fe20000000000 */
[----:B------:R-:W-:Y:S01]  /*a500*/  UMOV UR8, 0x1 ;  /* 0x0000000100087882 */ /* 0x000fe20000000000 */
[----:B------:R-:W-:Y:S01]  /*a510*/  UIMAD.WIDE.U32 UR4, UR4, UR5, URZ ;  /* 0x00000005040472a5 */ /* 0x000fe2000f8e003f */
[----:B------:R-:W-:Y:S01]  /*a520*/  LOP3.LUT P0, RZ, R18, 0x1f, RZ, 0xc0, !PT ;  /* 0x0000001f12ff7812 */ /* 0x000fe2000780c0ff */
[----:B------:R-:W-:Y:S01]  /*a530*/  USHF.L.U32 UR7, UR7, UR6, URZ ;  /* 0x0000000607077299 */ /* 0x000fe2000800063f */
[----:B------:R-:W-:Y:S01]  /*a540*/  BSSY B0, `(.L_x_291) ;  /* 0x00000bf000007945 */ /* 0x000fe20003800000 */
[----:B------:R-:W-:Y:S01]  /*a550*/  USHF.L.U32 UR18, UR8, UR6, URZ ;  /* 0x0000000608127299 */ /* 0x000fe2000800063f */
[----:B------:R-:W-:Y:S01]  /*a560*/  IMAD.MOV.U32 R13, RZ, RZ, 0x1 ;  /* 0x00000001ff0d7424 */ /* 0x000fe200078e00ff */
[----:B------:R-:W-:Y:S01]  /*a570*/  LOP3.LUT R11, R19, 0x2, RZ, 0xfc, !PT ;  /* 0x00000002130b7812 */ /* 0x000fe200078efcff */
[----:B------:R-:W-:Y:S01]  /*a580*/  ULDC UR6, c[0x0][0x14] ;  /* 0x0000050000067ab9 */ /* 0x000fe20000000800 */
[----:B------:R-:W-:Y:S01]  /*a590*/  PLOP3.LUT P0, PT, P0, P2, PT, 0x8a, 0x0 ;  /* 0x000000000000781c */ /* 0x000fe20000705172 */
[----:B------:R-:W-:Y:S01]  /*a5a0*/  UIMAD.WIDE.U32 UR20, UR4, UR6, URZ ;  /* 0x00000006041472a5 */ /* 0x000fe2000f8e003f */
[----:B------:R-:W-:Y:S01]  /*a5b0*/  IMAD.MOV.U32 R12, RZ, RZ, RZ ;  /* 0x000000ffff0c7224 */ /* 0x000fe200078e00ff */
[----:B------:R-:W-:-:S02]  /*a5c0*/  UIMAD UR13, UR5, UR6, URZ ;  /* 0x00000006050d72a4 */ /* 0x000fc4000f8e023f */
[----:B------:R-:W-:Y:S01]  /*a5d0*/  ULOP3.LUT UR17, URZ, UR7, URZ, 0x33, !UPT ;  /* 0x000000073f117292 */ /* 0x000fe2000f8e333f */
[----:B0-----:R-:W-:Y:S01]  /*a5e0*/  VIADD R0, R0, 0x1f ;  /* 0x0000001f00007836 */ /* 0x001fe20000000000 */
[----:B------:R-:W-:Y:S01]  /*a5f0*/  UIADD3 UR13, UR21, UR13, URZ ;  /* 0x0000000d150d7290 */ /* 0x000fe2000fffe03f */
[----:B------:R-:W-:-:S03]  /*a600*/  ULDC.64 UR22, c[0x0][0x198] ;  /* 0x0000660000167ab9 */ /* 0x000fc60000000a00 */
[----:B------:R-:W-:-:S04]  /*a610*/  SHF.R.S32.HI R3, RZ, 0x1f, R0 ;  /* 0x0000001fff037819 */ /* 0x000fc80000011400 */
[----:B------:R-:W-:Y:S01]  /*a620*/  LEA.HI R3, R3, R0, RZ, 0x5 ;  /* 0x0000000003037211 */ /* 0x000fe200078f28ff */
[----:B------:R-:W-:-:S03]  /*a630*/  IMAD.MOV.U32 R0, RZ, RZ, 0x1 ;  /* 0x00000001ff007424 */ /* 0x000fc600078e00ff */
[----:B------:R-:W-:-:S05]  /*a640*/  SHF.R.S32.HI R3, RZ, 0x5, R3 ;  /* 0x00000005ff037819 */ /* 0x000fca0000011403 */
[----:B------:R-:W-:-:S07]  /*a650*/  VIADD R10, R3, 0x1 ;  /* 0x00000001030a7836 */ /* 0x000fce0000000000 */
.L_x_303:
[----:B------:R-:W-:-:S03]  /*a660*/  UMOV UR4, 0xffffffff ;  /* 0xffffffff00047882 */ /* 0x000fc60000000000 */
[----:B------:R-:W-:Y:S05]  /*a670*/  BRA.DIV UR4, `(.L_x_292) ;  /* 0x0000001204507947 */ /* 0x000fea000b800000 */
[----:B------:R-:W-:-:S13]  /*a680*/  ELECT P6, URZ, PT ;  /* 0x00000000003f782f */ /* 0x000fda00038c0000 */
.L_x_319:
[----:B------:R-:W0:Y:S01]  /*a690*/  LDC R4, c[0x0][0x28c] ;  /* 0x0000a300ff047b82 */ /* 0x000e220000000800 */
[----:B------:R-:W-:Y:S01]  /*a6a0*/  BSSY B1, `(.L_x_293) ;  /* 0x0000037000017945 */ /* 0x000fe20003800000 */
[----:B0-----:R-:W-:-:S13]  /*a6b0*/  ISETP.LT.OR P6, PT, R4, 0x1, !P6 ;  /* 0x000000010400780c */ /* 0x001fda00077c1670 */
[----:B------:R-:W-:Y:S05]  /*a6c0*/  @P6 BRA `(.L_x_294) ;  /* 0x0000000000d06947 */ /* 0x000fea0003800000 */
[----:B------:R-:W-:Y:S02]  /*a6d0*/  IMAD.SHL.U32 R15, R9, 0x100, RZ ;  /* 0x00000100090f7824 */ /* 0x000fe400078e00ff */
[----:B------:R-:W-:Y:S02]  /*a6e0*/  IMAD.SHL.U32 R18, R7, 0x80, RZ ;  /* 0x0000008007127824 */ /* 0x000fe400078e00ff */
[----:B------:R-:W-:Y:S02]  /*a6f0*/  IMAD.MOV.U32 R20, RZ, RZ, RZ ;  /* 0x000000ffff147224 */ /* 0x000fe400078e00ff */
[----:B------:R-:W-:Y:S02]  /*a700*/  IMAD.MOV.U32 R4, RZ, RZ, R10 ;  /* 0x000000ffff047224 */ /* 0x000fe400078e000a */
[----:B------:R-:W-:Y:S02]  /*a710*/  IMAD.MOV.U32 R5, RZ, RZ, R0 ;  /* 0x000000ffff057224 */ /* 0x000fe400078e0000 */
[----:B------:R-:W-:-:S07]  /*a720*/  IMAD.MOV.U32 R6, RZ, RZ, R12 ;  /* 0x000000ffff067224 */ /* 0x000fce00078e000c */
.L_x_298:
[----:B------:R-:W0:Y:S01]  /*a730*/  S2R R14, SR_CgaCtaId ;  /* 0x00000000000e7919 */ /* 0x000e220000008800 */
[----:B------:R-:W-:Y:S01]  /*a740*/  MOV R7, 0x400 ;  /* 0x0000040000077802 */ /* 0x000fe20000000f00 */
[----:B------:R-:W1:Y:S03]  /*a750*/  @!P2 LDC R9, c[0x0][0x500] ;  /* 0x00014000ff09ab82 */ /* 0x000e660000000800 */
[----:B0-----:R-:W-:Y:S02]  /*a760*/  LEA R21, R14, R7, 0x18 ;  /* 0x000000070e157211 */ /* 0x001fe400078ec0ff */
[----:B------:R-:W-:-:S03]  /*a770*/  SHF.L.U32 R7, R5, 0x1f, RZ ;  /* 0x0000001f05077819 */ /* 0x000fc600000006ff */
[----:B------:R-:W-:-:S04]  /*a780*/  IMAD R14, R6, 0x8, R21 ;  /* 0x00000008060e7824 */ /* 0x000fc800078e0215 */
[----:B------:R-:W0:Y:S02]  /*a790*/  SYNCS.PHASECHK.TRANS64.TRYWAIT P1, [R14+URZ+0x48], R7 ;  /* 0x000048070e0075a7 */ /* 0x000e24000802017f */
[----:B01----:R-:W-:Y:S05]  /*a7a0*/  @!P1 BRA `(.L_x_295) ;  /* 0x0000001000249947 */ /* 0x003fea0003800000 */
.L_x_320:
[----:B0-----:R-:W-:Y:S01]  /*a7b0*/  PRMT R7, R11, 0x9910, RZ ;  /* 0x000099100b077816 */ /* 0x001fe200000000ff */
[----:B------:R0:W-:Y:S03]  /*a7c0*/  @!P2 SYNCS.ARRIVE.TRANS64 RZ, [R14+URZ], R9 ;  /* 0x000000090effa9a7 */ /* 0x0001e6000800003f */
[----:B------:R-:W-:-:S13]  /*a7d0*/  ISETP.NE.AND P1, PT, R7, 0x2, PT ;  /* 0x000000020700780c */ /* 0x000fda0003f25270 */
[----:B0-----:R-:W-:Y:S05]  /*a7e0*/  @P1 BRA `(.L_x_296) ;  /* 0x0000000000041947 */ /* 0x001fea0003800000 */
[----:B------:R-:W-:Y:S01]  /*a7f0*/  BPT.TRAP 0x1 ;  /* 0x000000040000795c */ /* 0x000fe20000300000 */
.L_x_296:
[----:B------:R-:W-:Y:S05]  /*a800*/  @P0 BRA `(.L_x_297) ;  /* 0x0000000000040947 */ /* 0x000fea0003800000 */
[----:B------:R-:W-:Y:S01]  /*a810*/  BPT.TRAP 0x1 ;  /* 0x000000040000795c */ /* 0x000fe20000300000 */
.L_x_297:
[--C-:B------:R-:W-:Y:S01]  /*a820*/  IMAD R7, R6, 0x2000, R21.reuse ;  /* 0x0000200006077824 */ /* 0x100fe200078e0215 */
[----:B------:R-:W-:Y:S01]  /*a830*/  R2UR UR9, R14 ;  /* 0x000000000e0972ca */ /* 0x000fe200000e0000 */
[----:B------:R-:W-:Y:S01]  /*a840*/  IMAD R21, R6, 0x4000, R21 ;  /* 0x0000400006157824 */ /* 0x000fe200078e0215 */
[----:B------:R-:W-:Y:S01]  /*a850*/  UIADD3 UR4, UP0, UR22, 0xf0, URZ ;  /* 0x000000f016047890 */ /* 0x000fe2000ff1e03f */
[----:B------:R-:W-:Y:S01]  /*a860*/  VIADD R4, R4, 0xffffffff ;  /* 0xffffffff04047836 */ /* 0x000fe20000000000 */
[----:B------:R-:W-:Y:S01]  /*a870*/  R2UR UR5, R7 ;  /* 0x00000000070572ca */ /* 0x000fe200000e0000 */
[----:B------:R-:W-:Y:S01]  /*a880*/  UIADD3 UR24, UP1, UR22, 0x1f0, URZ ;  /* 0x000001f016187890 */ /* 0x000fe2000ff3e03f */
[----:B------:R-:W-:Y:S01]  /*a890*/  R2UR UR8, R21 ;  /* 0x00000000150872ca */ /* 0x000fe200000e0000 */
[----:B------:R-:W-:Y:S01]  /*a8a0*/  VIADD R6, R6, 0x1 ;  /* 0x0000000106067836 */ /* 0x000fe20000000000 */
[----:B------:R-:W-:Y:S01]  /*a8b0*/  R2UR UR11, R18 ;  /* 0x00000000120b72ca */ /* 0x000fe200000e0000 */
[----:B------:R-:W-:Y:S01]  /*a8c0*/  UIADD3.X UR25, URZ, UR23, URZ, UP1, !UPT ;  /* 0x000000173f197290 */ /* 0x000fe20008ffe43f */
[----:B------:R-:W-:Y:S01]  /*a8d0*/  R2UR UR10, R20 ;  /* 0x00000000140a72ca */ /* 0x000fe200000e0000 */
[----:B------:R-:W-:Y:S01]  /*a8e0*/  UMOV UR6, 0x0 ;  /* 0x0000000000067882 */ /* 0x000fe20000000000 */
[----:B------:R-:W-:Y:S01]  /*a8f0*/  R2UR UR12, R8 ;  /* 0x00000000080c72ca */ /* 0x000fe200000e0000 */
[----:B------:R-:W-:Y:S01]  /*a900*/  UMOV UR7, 0x10000000 ;  /* 0x1000000000077882 */ /* 0x000fe20000000000 */
[----:B------:R-:W-:Y:S01]  /*a910*/  R2UR UR19, R15 ;  /* 0x000000000f1372ca */ /* 0x000fe200000e0000 */
[----:B------:R-:W-:Y:S01]  /*a920*/  VIADD R20, R20, 0x20 ;  /* 0x0000002014147836 */ /* 0x000fe20000000000 */
[----:B------:R-:W-:Y:S01]  /*a930*/  ISETP.GT.AND P3, PT, R4, 0x1, PT ;  /* 0x000000010400780c */ /* 0x000fe20003f64270 */
[----:B------:R-:W-:Y:S01]  /*a940*/  UIADD3 UR14, UR5, 0x180, URZ ;  /* 0x00000180050e7890 */ /* 0x000fe2000fffe03f */
[----:B------:R-:W-:Y:S01]  /*a950*/  ISETP.NE.AND P1, PT, R6, 0x9, PT ;  /* 0x000000090600780c */ /* 0x000fe20003f25270 */
[----:B------:R-:W-:-:S02]  /*a960*/  UIADD3.X UR5, URZ, UR23, URZ, UP0, !UPT ;  /* 0x000000173f057290 */ /* 0x000fc400087fe43f */
[----:B------:R-:W-:Y:S01]  /*a970*/  UIADD3 UR15, UR8, 0x12180, URZ ;  /* 0x00012180080f7890 */ /* 0x000fe2000fffe03f */
[----:B------:R-:W-:Y:S02]  /*a980*/  SEL R14, RZ, 0x1, P1 ;  /* 0x00000001ff0e7807 */ /* 0x000fe40000800000 */
[----:B------:R-:W-:Y:S01]  /*a990*/  UMOV UR8, UR14 ;  /* 0x0000000e00087c82 */ /* 0x000fe20008000000 */
[----:B------:R-:W-:Y:S02]  /*a9a0*/  SEL R6, R6, RZ, P1 ;  /* 0x000000ff06067207 */ /* 0x000fe40000800000 */
[----:B------:R-:W-:Y:S01]  /*a9b0*/  LOP3.LUT R5, R5, R14, RZ, 0x3c, !PT ;  /* 0x0000000e05057212 */ /* 0x000fe200078e3cff */
[----:B------:R0:W-:Y:S02]  /*a9c0*/  UTMALDG.3D [UR8], [UR4], desc[UR6] ;  /* 0x00000608040075b4 */ /* 0x0001e40008011000 */
[----:B0-----:R-:W-:Y:S01]  /*a9d0*/  UMOV UR8, UR15 ;  /* 0x0000000f00087c82 */ /* 0x001fe20008000000 */
[----:B------:R-:W-:-:S02]  /*a9e0*/  UMOV UR11, UR19 ;  /* 0x00000013000b7c82 */ /* 0x000fc40008000000 */
[----:B------:R0:W-:Y:S02]  /*a9f0*/  UTMALDG.3D [UR8], [UR24], desc[UR6] ;  /* 0x00000608180075b4 */ /* 0x0001e40008011000 */
[----:B0-----:R-:W-:Y:S05]  /*aa00*/  @P3 BRA `(.L_x_298) ;  /* 0xfffffffc00483947 */ /* 0x001fea000383ffff */
.L_x_294:
[----:B------:R-:W-:Y:S05]  /*aa10*/  BSYNC B1 ;  /* 0x0000000000017941 */ /* 0x000fea0003800000 */
.L_x_293:
[----:B------:R-:W-:Y:S01]  /*aa20*/  LOP3.LUT P3, RZ, R13, 0xff, RZ, 0xc0, !PT ;  /* 0x000000ff0dff7812 */ /* 0x000fe2000786c0ff */
[----:B------:R-:W-:Y:S01]  /*aa30*/  IMAD.IADD R12, R3, 0x1, R12 ;  /* 0x00000001030c7824 */ /* 0x000fe200078e020c */
[----:B------:R-:W-:Y:S01]  /*aa40*/  IADD3 R16, P4, R16, UR20, RZ ;  /* 0x0000001410107c10 */ /* 0x000fe2000ff9e0ff */
[----:B------:R-:W-:Y:S01]  /*aa50*/  ULDC.64 UR4, c[0x0][0x650] ;  /* 0x0001940000047ab9 */ /* 0x000fe20000000a00 */
[----:B------:R-:W-:Y:S01]  /*aa60*/  BSSY B1, `(.L_x_299) ;  /* 0x000006a000017945 */ /* 0x000fe20003800000 */
[----:B------:R-:W-:Y:S01]  /*aa70*/  IMAD.MOV.U32 R9, RZ, RZ, -0x1 ;  /* 0xffffffffff097424 */ /* 0x000fe200078e00ff */
[----:B------:R-:W-:Y:S01]  /*aa80*/  ISETP.GT.U32.AND P1, PT, R12, 0x8, PT ;  /* 0x000000080c00780c */ /* 0x000fe20003f24070 */
[----:B------:R-:W-:Y:S01]  /*aa90*/  IMAD.MOV.U32 R8, RZ, RZ, -0x1 ;  /* 0xffffffffff087424 */ /* 0x000fe200078e00ff */
[----:B------:R-:W-:Y:S02]  /*aaa0*/  IADD3.X R17, R17, UR13, RZ, P4, !PT ;  /* 0x0000000d11117c10 */ /* 0x000fe4000a7fe4ff */
[----:B------:R-:W-:-:S02]  /*aab0*/  ISETP.LT.U32.AND P1, PT, R3, 0x9, P1 ;  /* 0x000000090300780c */ /* 0x000fc40000f21070 */
[----:B------:R-:W-:Y:S01]  /*aac0*/  PRMT R13, RZ, 0x7610, R13 ;  /* 0x00007610ff0d7816 */ /* 0x000fe2000000000d */
[----:B------:R-:W0:Y:S01]  /*aad0*/  @P3 S2R R5, SR_CgaCtaId ;  /* 0x0000000000053919 */ /* 0x000e220000008800 */
[----:B------:R-:W-:-:S04]  /*aae0*/  @P3 MOV R4, 0x400 ;  /* 0x0000040000043802 */ /* 0x000fc80000000f00 */
[----:B0-----:R-:W-:Y:S01]  /*aaf0*/  @P3 LEA R6, R5, R4, 0x18 ;  /* 0x0000000405063211 */ /* 0x001fe200078ec0ff */
[----:B------:R-:W-:-:S03]  /*ab00*/  IMAD.WIDE.U32 R4, R12, 0x38e38e39, RZ ;  /* 0x38e38e390c047825 */ /* 0x000fc600078e00ff */
[----:B------:R0:W-:Y:S01]  /*ab10*/  @P3 SYNCS.ARRIVE.TRANS64.A1T0 RZ, [R6+URZ+0xa8], RZ ;  /* 0x0000a8ff06ff39a7 */ /* 0x0001e2000810003f */
[----:B------:R-:W-:Y:S02]  /*ab20*/  ISETP.GE.U32.AND P3, PT, R3, 0x9, PT ;  /* 0x000000090300780c */ /* 0x000fe40003f66070 */
[----:B------:R-:W-:Y:S02]  /*ab30*/  SHF.R.U32.HI R7, RZ, 0x1, R5 ;  /* 0x00000001ff077819 */ /* 0x000fe40000011605 */
[----:B------:R-:W-:Y:S02]  /*ab40*/  SEL R5, RZ, 0x1, !P1 ;  /* 0x00000001ff057807 */ /* 0x000fe40004800000 */
[----:B------:R-:W-:Y:S01]  /*ab50*/  ISETP.GE.U32.AND P1, PT, R16, UR4, PT ;  /* 0x0000000410007c0c */ /* 0x000fe2000bf26070 */
[----:B------:R-:W-:Y:S01]  /*ab60*/  IMAD R12, R7, -0x9, R12 ;  /* 0xfffffff7070c7824 */ /* 0x000fe200078e020c */
[----:B------:R-:W-:Y:S02]  /*ab70*/  LOP3.LUT R0, R0, R5, RZ, 0x3c, !PT ;  /* 0x0000000500007212 */ /* 0x000fe400078e3cff */
[----:B------:R-:W-:-:S02]  /*ab80*/  ISETP.GE.U32.AND.EX P1, PT, R17, UR5, PT, P1 ;  /* 0x0000000511007c0c */ /* 0x000fc4000bf26110 */
[----:B------:R-:W-:Y:S02]  /*ab90*/  PRMT R4, RZ, 0x7610, R4 ;  /* 0x00007610ff047816 */ /* 0x000fe40000000004 */
[----:B------:R-:W-:Y:S01]  /*aba0*/  @P3 LOP3.LUT R0, R0, 0x1, R7, 0x78, !PT ;  /* 0x0000000100003812 */ /* 0x000fe200078e7807 */
[----:B------:R-:W-:-:S08]  /*abb0*/  IMAD.MOV.U32 R7, RZ, RZ, -0x1 ;  /* 0xffffffffff077424 */ /* 0x000fd000078e00ff */
[----:B0-----:R-:W-:Y:S05]  /*abc0*/  @P1 BRA `(.L_x_300) ;  /* 0x00000004004c1947 */ /* 0x001fea0003800000 */
[----:B------:R-:W-:Y:S01]  /*abd0*/  ULDC.64 UR4, c[0x0][0x628] ;  /* 0x00018a0000047ab9 */ /* 0x000fe20000000a00 */
[----:B------:R-:W0:Y:S01]  /*abe0*/  S2R R15, SR_CTAID.X ;  /* 0x00000000000f7919 */ /* 0x000e220000002500 */
[----:B------:R-:W-:Y:S01]  /*abf0*/  ISETP.NE.U32.AND P1, PT, RZ, UR4, PT ;  /* 0x00000004ff007c0c */ /* 0x000fe2000bf25070 */
[----:B------:R-:W-:Y:S01]  /*ac00*/  ULDC UR7, c[0x0][0x630] ;  /* 0x00018c0000077ab9 */ /* 0x000fe20000000800 */
[----:B------:R-:W-:Y:S01]  /*ac10*/  IMAD.MOV.U32 R4, RZ, RZ, R16 ;  /* 0x000000ffff047224 */ /* 0x000fe200078e0010 */
[----:B------:R-:W1:Y:S01]  /*ac20*/  S2R R14, SR_CTAID.Y ;  /* 0x00000000000e7919 */ /* 0x000e620000002600 */
[----:B------:R-:W-:Y:S01]  /*ac30*/  ISETP.NE.AND.EX P1, PT, RZ, UR5, PT, P1 ;  /* 0x00000005ff007c0c */ /* 0x000fe2000bf25310 */
[----:B------:R-:W-:-:S12]  /*ac40*/  IMAD.MOV.U32 R5, RZ, RZ, R17 ;  /* 0x000000ffff057224 */ /* 0x000fd800078e0011 */
[----:B------:R-:W-:Y:S05]  /*ac50*/  @!P1 BRA `(.L_x_301) ;  /* 0x0000000000289947 */ /* 0x000fea0003800000 */
[----:B------:R-:W-:Y:S02]  /*ac60*/  ULDC UR6, c[0x0][0x634] ;  /* 0x00018d0000067ab9 */ /* 0x000fe40000000800 */
[----:B------:R-:W-:-:S05]  /*ac70*/  IADD3 R9, P1, R16, UR6, RZ ;  /* 0x0000000610097c10 */ /* 0x000fca000ff3e0ff */
[----:B------:R-:W-:-:S04]  /*ac80*/  IMAD.X R21, RZ, RZ, R17, P1 ;  /* 0x000000ffff157224 */ /* 0x000fc800008e0611 */
[----:B------:R-:W-:-:S04]  /*ac90*/  IMAD.WIDE.U32 R6, R21, UR4, RZ ;  /* 0x0000000415067c25 */ /* 0x000fc8000f8e00ff */
[----:B------:R-:W-:-:S04]  /*aca0*/  IMAD.WIDE.U32 R6, P1, R9, UR5, R6 ;  /* 0x0000000509067c25 */ /* 0x000fc8000f820006 */
[----:B------:R-:W-:-:S04]  /*acb0*/  IMAD.WIDE.U32 R8, R9, UR4, RZ ;  /* 0x0000000409087c25 */ /* 0x000fc8000f8e00ff */
[----:B------:R-:W-:Y:S01]  /*acc0*/  IMAD.X R5, RZ, RZ, RZ, P1 ;  /* 0x000000ffff057224 */ /* 0x000fe200008e06ff */
[----:B------:R-:W-:Y:S01]  /*acd0*/  IADD3 RZ, P1, R9, R6, RZ ;  /* 0x0000000609ff7210 */ /* 0x000fe20007f3e0ff */
[----:B------:R-:W-:-:S04]  /*ace0*/  IMAD.MOV.U32 R4, RZ, RZ, R7 ;  /* 0x000000ffff047224 */ /* 0x000fc800078e0007 */
[----:B------:R-:W-:-:S08]  /*acf0*/  IMAD.WIDE.U32.X R4, R21, UR5, R4, P1 ;  /* 0x0000000515047c25 */ /* 0x000fd000088e0404 */
.L_x_301:
[--C-:B------:R-:W-:Y:S01]  /*ad00*/  SHF.R.U64 R8, R4, UR7, R5.reuse ;  /* 0x0000000704087c19 */ /* 0x100fe20008001205 */
[----:B------:R-:W-:Y:S01]  /*ad10*/  ULDC.64 UR4, c[0x0][0x620] ;  /* 0x0001880000047ab9 */ /* 0x000fe20000000a00 */
[----:B------:R-:W-:Y:S01]  /*ad20*/  SHF.R.U32.HI R4, RZ, UR7, R5 ;  /* 0x00000007ff047c19 */ /* 0x000fe20008011605 */
[----:B------:R-:W2:Y:S01]  /*ad30*/  LDC R24, c[0x0][0x144] ;  /* 0x00005100ff187b82 */ /* 0x000ea20000000800 */
[----:B------:R-:W-:Y:S01]  /*ad40*/  IADD3 R7, P1, RZ, -R8, RZ ;  /* 0x80000008ff077210 */ /* 0x000fe20007f3e0ff */
[----:B------:R-:W-:Y:S01]  /*ad50*/  ULDC.64 UR8, c[0x0][0x640] ;  /* 0x0001900000087ab9 */ /* 0x000fe20000000a00 */
[----:B0-----:R-:W-:Y:S01]  /*ad60*/  I2FP.F32.U32 R9, R15 ;  /* 0x0000000f00097245 */ /* 0x001fe20000201000 */
[----:B------:R-:W-:Y:S02]  /*ad70*/  ULDC UR6, c[0x0][0x608] ;  /* 0x0001820000067ab9 */ /* 0x000fe40000000800 */
[----:B------:R-:W-:Y:S01]  /*ad80*/  IMAD.X R4, RZ, RZ, ~R4, P1 ;  /* 0x000000ffff047224 */ /* 0x000fe200008e0e04 */
[----:B------:R-:W-:Y:S01]  /*ad90*/  ISETP.NE.U32.AND P1, PT, RZ, UR8, PT ;  /* 0x00000008ff007c0c */ /* 0x000fe2000bf25070 */
[----:B------:R-:W0:Y:S02]  /*ada0*/  LDC R21, c[0x0][0x148] ;  /* 0x00005200ff157b82 */ /* 0x000e240000000800 */
[----:B------:R-:W-:Y:S01]  /*adb0*/  IMAD R6, R4, UR4, RZ ;  /* 0x0000000404067c24 */ /* 0x000fe2000f8e02ff */
[----:B------:R-:W-:Y:S01]  /*adc0*/  ISETP.NE.AND.EX P1, PT, RZ, UR9, PT, P1 ;  /* 0x00000009ff007c0c */ /* 0x000fe2000bf25310 */
[----:B------:R-:W-:Y:S01]  /*add0*/  IMAD.WIDE.U32 R4, R7, UR4, R16 ;  /* 0x0000000407047c25 */ /* 0x000fe2000f8e0010 */
[----:B------:R-:W-:-:S03]  /*ade0*/  ULDC UR4, c[0x0][0x150] ;  /* 0x0000540000047ab9 */ /* 0x000fc60000000800 */
[----:B------:R-:W-:Y:S02]  /*adf0*/  IMAD R7, R7, UR5, R6 ;  /* 0x0000000507077c24 */ /* 0x000fe4000f8e0206 */
[----:B------:R-:W-:Y:S01]  /*ae00*/  FMUL R6, R9, UR4 ;  /* 0x0000000409067c20 */ /* 0x000fe20008400000 */
[----:B------:R-:W-:Y:S01]  /*ae10*/  ULDC UR4, c[0x0][0x618] ;  /* 0x0001860000047ab9 */ /* 0x000fe20000000800 */
[----:B------:R-:W-:Y:S01]  /*ae20*/  ULDC UR5, c[0x0][0x154] ;  /* 0x0000550000057ab9 */ /* 0x000fe20000000800 */
[----:B------:R-:W-:-:S03]  /*ae30*/  IMAD.IADD R5, R5, 0x1, R7 ;  /* 0x0000000105057824 */ /* 0x000fc600078e0207 */
[----:B------:R-:W3:Y:S02]  /*ae40*/  F2I.U32.TRUNC.NTZ R6, R6 ;  /* 0x0000000600067305 */ /* 0x000ee4000020f000 */
[----:B------:R-:W-:Y:S02]  /*ae50*/  SHF.R.U64 R9, R4, UR4, R5 ;  /* 0x0000000404097c19 */ /* 0x000fe40008001205 */
[----:B-1----:R-:W-:-:S05]  /*ae60*/  I2FP.F32.U32 R4, R14 ;  /* 0x0000000e00047245 */ /* 0x002fca0000201000 */
[----:B------:R-:W-:Y:S01]  /*ae70*/  FMUL R22, R4, UR5 ;  /* 0x0000000504167c20 */ /* 0x000fe20008400000 */
[----:B------:R-:W-:Y:S01]  /*ae80*/  SHF.R.U32.HI R4, RZ, UR4, R5 ;  /* 0x00000004ff047c19 */ /* 0x000fe20008011605 */
[----:B------:R-:W-:-:S03]  /*ae90*/  ULDC UR4, c[0x0][0x658] ;  /* 0x0001960000047ab9 */ /* 0x000fc60000000800 */
[--C-:B------:R-:W-:Y:S01]  /*aea0*/  SHF.R.U64 R20, R9, UR6, R4.reuse ;  /* 0x0000000609147c19 */ /* 0x100fe20008001204 */
[----:B------:R-:W1:Y:S01]  /*aeb0*/  F2I.U32.TRUNC.NTZ R22, R22 ;  /* 0x0000001600167305 */ /* 0x000e62000020f000 */
[----:B------:R-:W-:Y:S01]  /*aec0*/  SHF.R.U32.HI R5, RZ, UR6, R4 ;  /* 0x00000006ff057c19 */ /* 0x000fe20008011604 */
[----:B---3--:R-:W-:-:S03]  /*aed0*/  IMAD.MOV R6, RZ, RZ, -R6 ;  /* 0x000000ffff067224 */ /* 0x008fc600078e0a06 */
[----:B------:R-:W-:Y:S01]  /*aee0*/  SHF.R.U64 R18, R20, UR4, R5 ;  /* 0x0000000414127c19 */ /* 0x000fe20008001205 */
[----:B--2---:R-:W-:Y:S01]  /*aef0*/  IMAD R15, R24, R6, R15 ;  /* 0x00000006180f7224 */ /* 0x004fe200078e020f */
[----:B------:R-:W-:-:S03]  /*af00*/  SHF.R.U32.HI R23, RZ, UR4, R5 ;  /* 0x00000004ff177c19 */ /* 0x000fc60008011605 */
[----:B------:R-:W-:Y:S02]  /*af10*/  IMAD.MOV.U32 R4, RZ, RZ, R18 ;  /* 0x000000ffff047224 */ /* 0x000fe400078e0012 */
[----:B------:R-:W-:Y:S01]  /*af20*/  IMAD.MOV.U32 R5, RZ, RZ, R23 ;  /* 0x000000ffff057224 */ /* 0x000fe200078e0017 */
[----:B-1----:R-:W-:Y:S06]  /*af30*/  @!P1 BRA `(.L_x_302) ;  /* 0x0000000000289947 */ /* 0x002fec0003800000 */
[----:B------:R-:W-:Y:S02]  /*af40*/  ULDC UR4, c[0x0][0x64c] ;  /* 0x0001930000047ab9 */ /* 0x000fe40000000800 */
[----:B------:R-:W-:-:S05]  /*af50*/  IADD3 R5, P1, R18, UR4, RZ ;  /* 0x0000000412057c10 */ /* 0x000fca000ff3e0ff */
[----:B------:R-:W-:-:S04]  /*af60*/  IMAD.X R23, RZ, RZ, R23, P1 ;  /* 0x000000ffff177224 */ /* 0x000fc800008e0617 */
[----:B------:R-:W-:-:S04]  /*af70*/  IMAD.WIDE.U32 R6, R23, UR8, RZ ;  /* 0x0000000817067c25 */ /* 0x000fc8000f8e00ff */
[----:B------:R-:W-:-:S04]  /*af80*/  IMAD.WIDE.U32 R6, P1, R5, UR9, R6 ;  /* 0x0000000905067c25 */ /* 0x000fc8000f820006 */
[----:B------:R-:W-:-:S04]  /*af90*/  IMAD.WIDE.U32 R4, R5, UR8, RZ ;  /* 0x0000000805047c25 */ /* 0x000fc8000f8e00ff */
[----:B------:R-:W-:Y:S01]  /*afa0*/  IMAD.MOV.U32 R4, RZ, RZ, R7 ;  /* 0x000000ffff047224 */ /* 0x000fe200078e0007 */
[----:B------:R-:W-:Y:S01]  /*afb0*/  IADD3 RZ, P3, R5, R6, RZ ;  /* 0x0000000605ff7210 */ /* 0x000fe20007f7e0ff */
[----:B------:R-:W-:-:S04]  /*afc0*/  IMAD.X R5, RZ, RZ, RZ, P1 ;  /* 0x000000ffff057224 */ /* 0x000fc800008e06ff */
[----:B------:R-:W-:-:S08]  /*afd0*/  IMAD.WIDE.U32.X R4, R23, UR9, R4, P3 ;  /* 0x0000000917047c25 */ /* 0x000fd000098e0404 */
.L_x_302:
[----:B------:R-:W-:Y:S01]  /*afe0*/  ISETP.NE.AND P1, PT, R2, 0x1, PT ;  /* 0x000000010200780c */ /* 0x000fe20003f25270 */
[----:B------:R-:W-:Y:S01]  /*aff0*/  ULDC UR4, c[0x0][0x648] ;  /* 0x0001920000047ab9 */ /* 0x000fe20000000800 */
[----:B------:R-:W-:Y:S01]  /*b000*/  LOP3.LUT R20, R20, UR17, RZ, 0xc0, !PT ;  /* 0x0000001114147c12 */ /* 0x000fe2000f8ec0ff */
[----:B------:R-:W-:Y:S01]  /*b010*/  IMAD.MOV R22, RZ, RZ, -R22 ;  /* 0x000000ffff167224 */ /* 0x000fe200078e0a16 */
[----:B------:R-:W-:Y:S01]  /*b020*/  SHF.R.U64 R5, R4, UR4, R5 ;  /* 0x0000000404057c19 */ /* 0x000fe20008001205 */
[----:B------:R-:W-:Y:S01]  /*b030*/  ULDC UR4, c[0x0][0x638] ;  /* 0x00018e0000047ab9 */ /* 0x000fe20000000800 */
[----:B------:R-:W-:Y:S01]  /*b040*/  LOP3.LUT R9, R9, UR16, RZ, 0xc0, !PT ;  /* 0x0000001009097c12 */ /* 0x000fe2000f8ec0ff */
[----:B------:R-:W-:Y:S01]  /*b050*/  ULDC UR5, c[0x0][0x610] ;  /* 0x0001840000057ab9 */ /* 0x000fe20000000800 */
[----:B------:R-:W-:Y:S02]  /*b060*/  IMAD.MOV.U32 R4, RZ, RZ, 0x1 ;  /* 0x00000001ff047424 */ /* 0x000fe400078e00ff */
[----:B------:R-:W-:-:S02]  /*b070*/  IMAD.MOV R7, RZ, RZ, -R5 ;  /* 0x000000ffff077224 */ /* 0x000fc400078e0a05 */
[----:B------:R-:W-:Y:S02]  /*b080*/  IMAD R20, R5, UR18, R20 ;  /* 0x0000001205147c24 */ /* 0x000fe4000f8e0214 */
[----:B0-----:R-:W-:Y:S02]  /*b090*/  @P1 IMAD R15, R21, R22, R14 ;  /* 0x00000016150f1224 */ /* 0x001fe400078e020e */
[----:B------:R-:W-:Y:S01]  /*b0a0*/  IMAD R18, R7, UR4, R18 ;  /* 0x0000000407127c24 */ /* 0x000fe2000f8e0212 */
[----:B------:R-:W-:Y:S01]  /*b0b0*/  ULDC UR4, c[0x0][0x600] ;  /* 0x0001800000047ab9 */ /* 0x000fe20000000800 */
[----:B------:R-:W-:Y:S02]  /*b0c0*/  IMAD R15, R20, UR5, R15 ;  /* 0x00000005140f7c24 */ /* 0x000fe4000f8e020f */
[----:B------:R-:W-:-:S05]  /*b0d0*/  IMAD R18, R18, UR4, R9 ;  /* 0x0000000412127c24 */ /* 0x000fca000f8e0209 */
[----:B------:R-:W-:Y:S02]  /*b0e0*/  SEL R9, R18, R15, !P1 ;  /* 0x0000000f12097207 */ /* 0x000fe40004800000 */
[----:B------:R-:W-:-:S07]  /*b0f0*/  SEL R7, R15, R18, !P1 ;  /* 0x000000120f077207 */ /* 0x000fce0004800000 */
.L_x_300:
[----:B------:R-:W-:Y:S05]  /*b100*/  BSYNC B1 ;  /* 0x0000000000017941 */ /* 0x000fea0003800000 */
.L_x_299:
[----:B------:R-:W-:-:S13]  /*b110*/  LOP3.LUT P1, RZ, R4, 0xff, RZ, 0xc0, !PT ;  /* 0x000000ff04ff7812 */ /* 0x000fda000782c0ff */
[----:B------:R-:W-:Y:S05]  /*b120*/  @P1 BRA `(.L_x_303) ;  /* 0xfffffff4004c1947 */ /* 0x000fea000383ffff */
[----:B------:R-:W-:Y:S05]  /*b130*/  BSYNC B0 ;  /* 0x0000000000007941 */ /* 0x000fea0003800000 */
.L_x_291:
[----:B------:R-:W-:-:S03]  /*b140*/  UMOV UR4, 0xffffffff ;  /* 0xffffffff00047882 */ /* 0x000fc60000000000 */
[----:B------:R-:W-:Y:S05]  /*b150*/  BRA.DIV UR4, `(.L_x_304) ;  /* 0x0000000604cc7947 */ /* 0x000fea000b800000 */
[----:B------:R-:W-:-:S13]  /*b160*/  ELECT P6, URZ, PT ;  /* 0x00000000003f782f */ /* 0x000fda00038c0000 */
.L_x_323:
[----:B------:R-:W-:Y:S04]  /*b170*/  BSSY B0, `(.L_x_305) ;  /* 0x0000058000007945 */ /* 0x000fe80003800000 */
[----:B------:R-:W-:Y:S05]  /*b180*/  @!P6 BRA `(.L_x_306) ;  /* 0x000000040058e947 */ /* 0x000fea0003800000 */
[----:B------:R-:W-:-:S04]  /*b190*/  LOP3.LUT R19, R19, 0x2, RZ, 0xfc, !PT ;  /* 0x0000000213137812 */ /* 0x000fc800078efcff */
[----:B------:R-:W-:-:S13]  /*b1a0*/  ISETP.NE.AND P0, PT, R19, 0x3, PT ;  /* 0x000000031300780c */ /* 0x000fda0003f05270 */
[----:B------:R-:W-:Y:S05]  /*b1b0*/  @!P0 BRA `(.L_x_307) ;  /* 0x0000000000048947 */ /* 0x000fea0003800000 */
[----:B------:R-:W-:Y:S01]  /*b1c0*/  BPT.TRAP 0x1 ;  /* 0x000000040000795c */ /* 0x000fe20000300000 */
.L_x_307:
[----:B------:R-:W0:Y:S01]  /*b1d0*/  S2R R3, SR_CgaCtaId ;  /* 0x0000000000037919 */ /* 0x000e220000008800 */
[----:B------:R-:W-:-:S04]  /*b1e0*/  MOV R2, 0x400 ;  /* 0x0000040000027802 */ /* 0x000fc80000000f00 */
[----:B0-----:R-:W-:Y:S02]  /*b1f0*/  LEA R3, R3, R2, 0x18 ;  /* 0x0000000203037211 */ /* 0x001fe400078ec0ff */
[----:B------:R-:W-:-:S03]  /*b200*/  SHF.L.U32 R2, R0, 0x1f, RZ ;  /* 0x0000001f00027819 */ /* 0x000fc600000006ff */
[----:B------:R-:W-:-:S04]  /*b210*/  VIADD R3, R3, 0x48 ;  /* 0x0000004803037836 */ /* 0x000fc80000000000 */
[C---:B------:R-:W-:Y:S02]  /*b220*/  IMAD R7, R12.reuse, 0x8, R3 ;  /* 0x000000080c077824 */ /* 0x040fe400078e0203 */
[----:B------:R-:W-:Y:S02]  /*b230*/  VIADD R12, R12, 0x1 ;  /* 0x000000010c0c7836 */ /* 0x000fe40000000000 */
[----:B------:R-:W0:Y:S03]  /*b240*/  SYNCS.PHASECHK.TRANS64.TRYWAIT P0, [R7+URZ], R2 ;  /* 0x00000002070075a7 */ /* 0x000e26000800017f */
[----:B------:R-:W-:-:S04]  /*b250*/  ISETP.NE.AND P1, PT, R12, 0x9, PT ;  /* 0x000000090c00780c */ /* 0x000fc80003f25270 */
[----:B------:R-:W-:Y:S02]  /*b260*/  SEL R5, RZ, 0x1, P1 ;  /* 0x00000001ff057807 */ /* 0x000fe40000800000 */
[----:B------:R-:W-:Y:S02]  /*b270*/  SEL R12, R12, RZ, P1 ;  /* 0x000000ff0c0c7207 */ /* 0x000fe40000800000 */
[----:B------:R-:W-:-:S03]  /*b280*/  LOP3.LUT R5, R0, R5, RZ, 0x3c, !PT ;  /* 0x0000000500057212 */ /* 0x000fc600078e3cff */
[----:B------:R-:W-:Y:S01]  /*b290*/  IMAD R9, R12, 0x8, R3 ;  /* 0x000000080c097824 */ /* 0x000fe200078e0203 */
[----:B------:R-:W-:Y:S01]  /*b2a0*/  SHF.L.U32 R4, R5, 0x1f, RZ ;  /* 0x0000001f05047819 */ /* 0x000fe200000006ff */
[----:B0-----:R-:W-:Y:S06]  /*b2b0*/  @!P0 BRA `(.L_x_308) ;  /* 0x0000000400948947 */ /* 0x001fec0003800000 */
.L_x_324:
[----:B------:R-:W1:Y:S01]  /*b2c0*/  SYNCS.PHASECHK.TRANS64.TRYWAIT P0, [R9+URZ], R4 ;  /* 0x00000004090075a7 */ /* 0x000e62000800017f */
[----:B------:R-:W-:-:S05]  /*b2d0*/  VIADD R0, R12, 0x1 ;  /* 0x000000010c007836 */ /* 0x000fca0000000000 */
[----:B------:R-:W-:-:S04]  /*b2e0*/  ISETP.NE.AND P1, PT, R0, 0x9, PT ;  /* 0x000000090000780c */ /* 0x000fc80003f25270 */
[----:B0-----:R-:W-:Y:S02]  /*b2f0*/  SEL R2, RZ, 0x1, P1 ;  /* 0x00000001ff027807 */ /* 0x001fe40000800000 */
[----:B------:R-:W-:Y:S02]  /*b300*/  SEL R0, R0, RZ, P1 ;  /* 0x000000ff00007207 */ /* 0x000fe40000800000 */
[----:B------:R-:W-:-:S03]  /*b310*/  LOP3.LUT R7, R5, R2, RZ, 0x3c, !PT ;  /* 0x0000000205077212 */ /* 0x000fc600078e3cff */
[----:B------:R-:W-:Y:S01]  /*b320*/  IMAD R6, R0, 0x8, R3 ;  /* 0x0000000800067824 */ /* 0x000fe200078e0203 */
[----:B------:R-:W-:Y:S01]  /*b330*/  SHF.L.U32 R5, R7, 0x1f, RZ ;  /* 0x0000001f07057819 */ /* 0x000fe200000006ff */
[----:B-1----:R-:W-:Y:S06]  /*b340*/  @!P0 BRA `(.L_x_309) ;  /* 0x0000000400848947 */ /* 0x002fec0003800000 */
.L_x_325:
[----:B------:R-:W1:Y:S01]  /*b350*/  SYNCS.PHASECHK.TRANS64.TRYWAIT P0, [R6+URZ], R5 ;  /* 0x00000005060075a7 */ /* 0x000e62000800017f */
[----:B------:R-:W-:-:S05]  /*b360*/  VIADD R0, R0, 0x1 ;  /* 0x0000000100007836 */ /* 0x000fca0000000000 */
[----:B------:R-:W-:-:S04]  /*b370*/  ISETP.NE.AND P1, PT, R0, 0x9, PT ;  /* 0x000000090000780c */ /* 0x000fc80003f25270 */
[----:B------:R-:W-:Y:S02]  /*b380*/  SEL R2, RZ, 0x1, P1 ;  /* 0x00000001ff027807 */ /* 0x000fe40000800000 */
[----:B------:R-:W-:Y:S02]  /*b390*/  SEL R0, R0, RZ, P1 ;  /* 0x000000ff00007207 */ /* 0x000fe40000800000 */
[----:B------:R-:W-:-:S03]  /*b3a0*/  LOP3.LUT R7, R7, R2, RZ, 0x3c, !PT ;  /* 0x0000000207077212 */ /* 0x000fc600078e3cff */
[----:B0-----:R-:W-:Y:S01]  /*b3b0*/  IMAD R9, R0, 0x8, R3 ;  /* 0x0000000800097824 */ /* 0x001fe200078e0203 */
[----:B------:R-:W-:Y:S01]  /*b3c0*/  SHF.L.U32 R4, R7, 0x1f, RZ ;  /* 0x0000001f07047819 */ /* 0x000fe200000006ff */
[----:B-1----:R-:W-:Y:S06]  /*b3d0*/  @!P0 BRA `(.L_x_310) ;  /* 0x0000000400748947 */ /* 0x002fec0003800000 */
.L_x_326:
        /* <DEDUP_REMOVED lines=9> */
.L_x_327:
        /* <DEDUP_REMOVED lines=9> */
.L_x_328:
        /* <DEDUP_REMOVED lines=9> */
.L_x_329:
        /* <DEDUP_REMOVED lines=9> */
.L_x_330:
[----:B------:R-:W1:Y:S01]  /*b620*/  SYNCS.PHASECHK.TRANS64.TRYWAIT P0, [R9+URZ], R4 ;  /* 0x00000004090075a7 */ /* 0x000e62000800017f */
[----:B------:R-:W-:-:S05]  /*b630*/  VIADD R0, R0, 0x1 ;  /* 0x0000000100007836 */ /* 0x000fca0000000000 */
[----:B------:R-:W-:-:S04]  /*b640*/  ISETP.NE.AND P1, PT, R0, 0x9, PT ;  /* 0x000000090000780c */ /* 0x000fc80003f25270 */
[----:B------:R-:W-:Y:S02]  /*b650*/  SEL R2, RZ, 0x1, P1 ;  /* 0x00000001ff027807 */ /* 0x000fe40000800000 */
[----:B------:R-:W-:Y:S02]  /*b660*/  SEL R0, R0, RZ, P1 ;  /* 0x000000ff00007207 */ /* 0x000fe40000800000 */
[----:B------:R-:W-:Y:S01]  /*b670*/  LOP3.LUT R2, R7, R2, RZ, 0x3c, !PT ;  /* 0x0000000207027212 */ /* 0x000fe200078e3cff */
[----:B-1----:R-:W-:Y:S06]  /*b680*/  @!P0 BRA `(.L_x_315) ;  /* 0x00000004002c8947 */ /* 0x002fec0003800000 */
.L_x_331:
[----:B------:R-:W-:Y:S01]  /*b690*/  IMAD R3, R0, 0x8, R3 ;  /* 0x0000000800037824 */ /* 0x000fe200078e0203 */
[----:B------:R-:W-:-:S07]  /*b6a0*/  SHF.L.U32 R0, R2, 0x1f, RZ ;  /* 0x0000001f02007819 */ /* 0x000fce00000006ff */
.L_x_316:
[----:B--2---:R2:W3:Y:S02]  /*b6b0*/  SYNCS.PHASECHK.TRANS64.TRYWAIT P0, [R3+URZ], R0 ;  /* 0x00000000030075a7 */ /* 0x0044e4000800017f */
[----:B---3--:R-:W-:Y:S05]  /*b6c0*/  @!P0 NANOSLEEP.SYNCS 0x989680 ;  /* 0x009896800000895d */ /* 0x008fea0003900000 */
[----:B------:R-:W3:Y:S02]  /*b6d0*/  @!P0 SYNCS.PHASECHK.TRANS64 P0, [R3+URZ], R0 ;  /* 0x00000000030085a7 */ /* 0x000ee4000800007f */
[----:B---3--:R-:W-:Y:S05]  /*b6e0*/  @!P0 BRA `(.L_x_316) ;  /* 0xfffffffc00f08947 */ /* 0x008fea000383ffff */
.L_x_306:
[----:B------:R-:W-:Y:S05]  /*b6f0*/  BSYNC B0 ;  /* 0x0000000000007941 */ /* 0x000fea0003800000 */
.L_x_305:
[----:B------:R-:W-:Y:S05]  /*b700*/  EXIT ;  /* 0x000000000000794d */ /* 0x000fea0003800000 */
.L_x_18:
[----:B---3--:R3:W4:Y:S02]  /*b710*/  SYNCS.PHASECHK.TRANS64.TRYWAIT P1, [R3+URZ], R0 ;  /* 0x00000000030075a7 */ /* 0x008724000802017f */
[----:B----4-:R-:W-:Y:S05]  /*b720*/  @!P1 NANOSLEEP.SYNCS 0x989680 ;  /* 0x009896800000995d */ /* 0x010fea0003900000 */
[----:B------:R-:W4:Y:S02]  /*b730*/  @!P1 SYNCS.PHASECHK.TRANS64 P1, [R3+URZ], R0 ;  /* 0x00000000030095a7 */ /* 0x000f24000802007f */
[----:B----4-:R-:W-:Y:S05]  /*b740*/  @!P1 BRA `(.L_x_18) ;  /* 0xfffffffc00f09947 */ /* 0x010fea000383ffff */
[----:B------:R-:W-:Y:S05]  /*b750*/  BRA `(.L_x_17) ;  /* 0xffffff5800e07947 */ /* 0x000fea000383ffff */
.L_x_23:
[----:B-1----:R-:W-:-:S04]  /*b760*/  IMAD.U32 R4, RZ, RZ, UR4 ;  /* 0x00000004ff047e24 */ /* 0x002fc8000f8e00ff */
[----:B------:R1:W2:Y:S03]  /*b770*/  SYNCS.PHASECHK.TRANS64.TRYWAIT P1, [R4+URZ], R3 ;  /* 0x00000003040075a7 */ /* 0x0002a6000802017f */
[----:B--2---:R-:W-:Y:S05]  /*b780*/  @!P1 NANOSLEEP.SYNCS 0x989680 ;  /* 0x009896800000995d */ /* 0x004fea0003900000 */
[----:B------:R-:W2:Y:S02]  /*b790*/  @!P1 SYNCS.PHASECHK.TRANS64 P1, [R4+URZ], R3 ;  /* 0x00000003040095a7 */ /* 0x000ea4000802007f */
[----:B--2---:R-:W-:Y:S05]  /*b7a0*/  @!P1 BRA `(.L_x_23) ;  /* 0xfffffffc00ec9947 */ /* 0x004fea000383ffff */
[----:B------:R-:W-:Y:S05]  /*b7b0*/  BRA `(.L_x_22) ;  /* 0xffffff5c00847947 */ /* 0x000fea000383ffff */
.L_x_292:
[----:B------:R-:W-:Y:S01]  /*b7c0*/  BSSY B1, `(.L_x_317) ;  /* 0x0000006000017945 */ /* 0x000fe20003800000 */
[----:B------:R-:W-:-:S07]  /*b7d0*/  IMAD.MOV.U32 R15, RZ, RZ, -0x1 ;  /* 0xffffffffff0f7424 */ /* 0x000fce00078e00ff */
[----:B------:R-:W-:Y:S05]  /*b7e0*/  WARPSYNC.COLLECTIVE R15, `(.L_x_318) ;  /* 0x000000000f0c7348 */ /* 0x000fea0003c00000 */
[----:B------:R-:W-:Y:S02]  /*b7f0*/  ELECT P6, UR62, PT ;  /* 0x00000000003e782f */ /* 0x000fe400038c0000 */
[----:B------:R-:W-:Y:S01]  /*b800*/  MOV R14, UR62 ;  /* 0x0000003e000e7c02 */ /* 0x000fe20008000f00 */
[----:B------:R-:W-:Y:S10]  /*b810*/  ENDCOLLECTIVE ;  /* 0x000000000000791b */ /* 0x000ff40003800000 */
.L_x_318:
[----:B------:R-:W-:Y:S05]  /*b820*/  BSYNC B1 ;  /* 0x0000000000017941 */ /* 0x000fea0003800000 */
.L_x_317:
[----:B------:R-:W-:Y:S05]  /*b830*/  BRA `(.L_x_319) ;  /* 0xffffffec00947947 */ /* 0x000fea000383ffff */
.L_x_295:
[----:B0-----:R0:W1:Y:S02]  /*b840*/  SYNCS.PHASECHK.TRANS64.TRYWAIT P1, [R14+URZ+0x48], R7 ;  /* 0x000048070e0075a7 */ /* 0x001064000802017f */
[----:B-1----:R-:W-:Y:S05]  /*b850*/  @!P1 NANOSLEEP.SYNCS 0x989680 ;  /* 0x009896800000995d */ /* 0x002fea0003900000 */
[----:B------:R-:W1:Y:S02]  /*b860*/  @!P1 SYNCS.PHASECHK.TRANS64 P1, [R14+URZ+0x48], R7 ;  /* 0x000048070e0095a7 */ /* 0x000e64000802007f */
[----:B-1----:R-:W-:Y:S05]  /*b870*/  @!P1 BRA `(.L_x_295) ;  /* 0xfffffffc00f09947 */ /* 0x002fea000383ffff */
[----:B------:R-:W-:Y:S05]  /*b880*/  BRA `(.L_x_320) ;  /* 0xffffffec00c87947 */ /* 0x000fea000383ffff */
.L_x_304:
[----:B------:R-:W-:Y:S01]  /*b890*/  BSSY B0, `(.L_x_321) ;  /* 0x0000006000007945 */ /* 0x000fe20003800000 */
[----:B------:R-:W-:-:S07]  /*b8a0*/  IMAD.MOV.U32 R15, RZ, RZ, -0x1 ;  /* 0xffffffffff0f7424 */ /* 0x000fce00078e00ff */
[----:B------:R-:W-:Y:S05]  /*b8b0*/  WARPSYNC.COLLECTIVE R15, `(.L_x_322) ;  /* 0x000000000f0c7348 */ /* 0x000fea0003c00000 */
[----:B------:R-:W-:Y:S02]  /*b8c0*/  ELECT P6, UR62, PT ;  /* 0x00000000003e782f */ /* 0x000fe400038c0000 */
[----:B------:R-:W-:Y:S01]  /*b8d0*/  MOV R14, UR62 ;  /* 0x0000003e000e7c02 */ /* 0x000fe20008000f00 */
[----:B------:R-:W-:Y:S10]  /*b8e0*/  ENDCOLLECTIVE ;  /* 0x000000000000791b */ /* 0x000ff40003800000 */
.L_x_322:
[----:B------:R-:W-:Y:S05]  /*b8f0*/  BSYNC B0 ;  /* 0x0000000000007941 */ /* 0x000fea0003800000 */
.L_x_321:
[----:B------:R-:W-:Y:S05]  /*b900*/  BRA `(.L_x_323) ;  /* 0xfffffff800187947 */ /* 0x000fea000383ffff */
.L_x_308:
[----:B0-----:R0:W1:Y:S02]  /*b910*/  SYNCS.PHASECHK.TRANS64.TRYWAIT P0, [R7+URZ], R2 ;  /* 0x00000002070075a7 */ /* 0x001064000800017f */
[----:B-1----:R-:W-:Y:S05]  /*b920*/  @!P0 NANOSLEEP.SYNCS 0x989680 ;  /* 0x009896800000895d */ /* 0x002fea0003900000 */
[----:B------:R-:W1:Y:S02]  /*b930*/  @!P0 SYNCS.PHASECHK.TRANS64 P0, [R7+URZ], R2 ;  /* 0x00000002070085a7 */ /* 0x000e64000800007f */
[----:B-1----:R-:W-:Y:S05]  /*b940*/  @!P0 BRA `(.L_x_308) ;  /* 0xfffffffc00f08947 */ /* 0x002fea000383ffff */
[----:B------:R-:W-:Y:S05]  /*b950*/  BRA `(.L_x_324) ;  /* 0xfffffff800587947 */ /* 0x000fea000383ffff */
.L_x_309:
[----:B0-----:R0:W1:Y:S02]  /*b960*/  SYNCS.PHASECHK.TRANS64.TRYWAIT P0, [R9+URZ], R4 ;  /* 0x00000004090075a7 */ /* 0x001064000800017f */
[----:B-1----:R-:W-:Y:S05]  /*b970*/  @!P0 NANOSLEEP.SYNCS 0x989680 ;  /* 0x009896800000895d */ /* 0x002fea0003900000 */
[----:B------:R-:W1:Y:S02]  /*b980*/  @!P0 SYNCS.PHASECHK.TRANS64 P0, [R9+URZ], R4 ;  /* 0x00000004090085a7 */ /* 0x000e64000800007f */
[----:B-1----:R-:W-:Y:S05]  /*b990*/  @!P0 BRA `(.L_x_309) ;  /* 0xfffffffc00f08947 */ /* 0x002fea000383ffff */
[----:B------:R-:W-:Y:S05]  /*b9a0*/  BRA `(.L_x_325) ;  /* 0xfffffff800687947 */ /* 0x000fea000383ffff */
.L_x_310:
[----:B0-----:R0:W1:Y:S02]  /*b9b0*/  SYNCS.PHASECHK.TRANS64.TRYWAIT P0, [R6+URZ], R5 ;  /* 0x00000005060075a7 */ /* 0x001064000800017f */
[----:B-1----:R-:W-:Y:S05]  /*b9c0*/  @!P0 NANOSLEEP.SYNCS 0x989680 ;  /* 0x009896800000895d */ /* 0x002fea0003900000 */
[----:B------:R-:W1:Y:S02]  /*b9d0*/  @!P0 SYNCS.PHASECHK.TRANS64 P0, [R6+URZ], R5 ;  /* 0x00000005060085a7 */ /* 0x000e64000800007f */
[----:B-1----:R-:W-:Y:S05]  /*b9e0*/  @!P0 BRA `(.L_x_310) ;  /* 0xfffffffc00f08947 */ /* 0x002fea000383ffff */
[----:B------:R-:W-:Y:S05]  /*b9f0*/  BRA `(.L_x_326) ;  /* 0xfffffff800787947 */ /* 0x000fea000383ffff */
.L_x_311:
[----:B0-----:R0:W1:Y:S02]  /*ba00*/  SYNCS.PHASECHK.TRANS64.TRYWAIT P0, [R9+URZ], R4 ;  /* 0x00000004090075a7 */ /* 0x001064000800017f */
[----:B-1----:R-:W-:Y:S05]  /*ba10*/  @!P0 NANOSLEEP.SYNCS 0x989680 ;  /* 0x009896800000895d */ /* 0x002fea0003900000 */
[----:B------:R-:W1:Y:S02]  /*ba20*/  @!P0 SYNCS.PHASECHK.TRANS64 P0, [R9+URZ], R4 ;  /* 0x00000004090085a7 */ /* 0x000e64000800007f */
[----:B-1----:R-:W-:Y:S05]  /*ba30*/  @!P0 BRA `(.L_x_311) ;  /* 0xfffffffc00f08947 */ /* 0x002fea000383ffff */
[----:B------:R-:W-:Y:S05]  /*ba40*/  BRA `(.L_x_327) ;  /* 0xfffffff800887947 */ /* 0x000fea000383ffff */
.L_x_312:
[----:B0-----:R0:W1:Y:S02]  /*ba50*/  SYNCS.PHASECHK.TRANS64.TRYWAIT P0, [R6+URZ], R5 ;  /* 0x00000005060075a7 */ /* 0x001064000800017f */
[----:B-1----:R-:W-:Y:S05]  /*ba60*/  @!P0 NANOSLEEP.SYNCS 0x989680 ;  /* 0x009896800000895d */ /* 0x002fea0003900000 */
[----:B------:R-:W1:Y:S02]  /*ba70*/  @!P0 SYNCS.PHASECHK.TRANS64 P0, [R6+URZ], R5 ;  /* 0x00000005060085a7 */ /* 0x000e64000800007f */
[----:B-1----:R-:W-:Y:S05]  /*ba80*/  @!P0 BRA `(.L_x_312) ;  /* 0xfffffffc00f08947 */ /* 0x002fea000383ffff */
[----:B------:R-:W-:Y:S05]  /*ba90*/  BRA `(.L_x_328) ;  /* 0xfffffff800987947 */ /* 0x000fea000383ffff */
.L_x_313:
[----:B0-----:R0:W1:Y:S02]  /*baa0*/  SYNCS.PHASECHK.TRANS64.TRYWAIT P0, [R9+URZ], R4 ;  /* 0x00000004090075a7 */ /* 0x001064000800017f */
[----:B-1----:R-:W-:Y:S05]  /*bab0*/  @!P0 NANOSLEEP.SYNCS 0x989680 ;  /* 0x009896800000895d */ /* 0x002fea0003900000 */
[----:B------:R-:W1:Y:S02]  /*bac0*/  @!P0 SYNCS.PHASECHK.TRANS64 P0, [R9+URZ], R4 ;  /* 0x00000004090085a7 */ /* 0x000e64000800007f */
[----:B-1----:R-:W-:Y:S05]  /*bad0*/  @!P0 BRA `(.L_x_313) ;  /* 0xfffffffc00f08947 */ /* 0x002fea000383ffff */
[----:B------:R-:W-:Y:S05]  /*bae0*/  BRA `(.L_x_329) ;  /* 0xfffffff800a87947 */ /* 0x000fea000383ffff */
.L_x_314:
[----:B0-----:R0:W1:Y:S02]  /*baf0*/  SYNCS.PHASECHK.TRANS64.TRYWAIT P0, [R6+URZ], R5 ;  /* 0x00000005060075a7 */ /* 0x001064000800017f */
[----:B-1----:R-:W-:Y:S05]  /*bb00*/  @!P0 NANOSLEEP.SYNCS 0x989680 ;  /* 0x009896800000895d */ /* 0x002fea0003900000 */
[----:B------:R-:W1:Y:S02]  /*bb10*/  @!P0 SYNCS.PHASECHK.TRANS64 P0, [R6+URZ], R5 ;  /* 0x00000005060085a7 */ /* 0x000e64000800007f */
[----:B-1----:R-:W-:Y:S05]  /*bb20*/  @!P0 BRA `(.L_x_314) ;  /* 0xfffffffc00f08947 */ /* 0x002fea000383ffff */
[----:B------:R-:W-:Y:S05]  /*bb30*/  BRA `(.L_x_330) ;  /* 0xfffffff800b87947 */ /* 0x000fea000383ffff */
.L_x_315:
[----:B-1----:R1:W2:Y:S02]  /*bb40*/  SYNCS.PHASECHK.TRANS64.TRYWAIT P0, [R9+URZ], R4 ;  /* 0x00000004090075a7 */ /* 0x0022a4000800017f */
[----:B--2---:R-:W-:Y:S05]  /*bb50*/  @!P0 NANOSLEEP.SYNCS 0x989680 ;  /* 0x009896800000895d */ /* 0x004fea0003900000 */
[----:B------:R-:W2:Y:S02]  /*bb60*/  @!P0 SYNCS.PHASECHK.TRANS64 P0, [R9+URZ], R4 ;  /* 0x00000004090085a7 */ /* 0x000ea4000800007f */
[----:B--2---:R-:W-:Y:S05]  /*bb70*/  @!P0 BRA `(.L_x_315) ;  /* 0xfffffffc00f08947 */ /* 0x004fea000383ffff */
[----:B------:R-:W-:Y:S05]  /*bb80*/  BRA `(.L_x_331) ;  /* 0xfffffff800c07947 */ /* 0x000fea000383ffff */
.L_x_332:
[----:B------:R-:W-:-:S00]  /*bb90*/  BRA `(.L_x_332) ;  /* 0xfffffffc00fc7947 */ /* 0x000fc0000383ffff */
[----:B------:R-:W-:-:S00]  /*bba0*/  NOP ;  /* 0x0000000000007918 */ /* 0x000fc00000000000 */
        /* <DEDUP_REMOVED lines=13> */
.L_x_333:


//--------------------- .nv.global.init           --------------------------
	.section	.nv.global.init,"aw",@progbits
.nv.global.init:
	.type		$str$22,@object
	.size		$str$22,($str$23 - $str$22)
$str$22:
        /*0000*/ 	.byte	0x6b, 0x5f, 0x74, 0x69, 0x6c, 0x65, 0x5f, 0x63, 0x6f, 0x75, 0x6e, 0x74, 0x20, 0x3e, 0x3d, 0x20
        /*0010*/ 	.byte	0x31, 0x00
	.type		$str$23,@object
	.size		$str$23,(__unnamed_1 - $str$23)
$str$23:
        /*0012*/ 	.byte	0x2f, 0x74, 0x6d, 0x70, 0x2f, 0x63, 0x75, 0x74, 0x6c, 0x61, 0x73, 0x73, 0x5f, 0x73, 0x77, 0x65
        /*0022*/ 	.byte	0x65, 0x70, 0x5f, 0x73, 0x72, 0x63, 0x2f, 0x69, 0x6e, 0x63, 0x6c, 0x75, 0x64, 0x65, 0x2f, 0x63
        /*0032*/ 	.byte	0x75, 0x74, 0x6c, 0x61, 0x73, 0x73, 0x2f, 0x67, 0x65, 0x6d, 0x6d, 0x2f, 0x63, 0x6f, 0x6c, 0x6c
        /*0042*/ 	.byte	0x65, 0x63, 0x74, 0x69, 0x76, 0x65, 0x2f, 0x73, 0x6d, 0x39, 0x30, 0x5f, 0x6d, 0x6d, 0x61, 0x5f
        /*0052*/ 	.byte	0x74, 0x6d, 0x61, 0x5f, 0x67, 0x6d, 0x6d, 0x61, 0x5f, 0x73, 0x73, 0x5f, 0x77, 0x61, 0x72, 0x70
        /*0062*/ 	.byte	0x73, 0x70, 0x65, 0x63, 0x69, 0x61, 0x6c, 0x69, 0x7a, 0x65, 0x64, 0x2e, 0x68, 0x70, 0x70, 0x00
	.type		__unnamed_1,@object
	.size		__unnamed_1,(.L_0 - __unnamed_1)
__unnamed_1:
        /*0072*/ 	.byte	0x76, 0x6f, 0x69, 0x64, 0x20, 0x63, 0x75, 0x74, 0x6c, 0x61, 0x73, 0x73, 0x3a, 0x3a, 0x67, 0x65
        /* <DEDUP_REMOVED lines=179> */
        /*0bb2*/ 	.byte	0x3a, 0x3a, 0x69, 0x64, 0x65, 0x6e, 0x74, 0x69, 0x74, 0x79, 0x5d, 0x00
.L_0:


//--------------------- .nv.shared._ZN7cutlass13device_kernelINS_4gemm6kernel13GemmUniversalIN4cute5tupleIJiiiiEEENS1_10collective13CollectiveMmaINS1_34MainloopSm90TmaGmmaWarpSpecializedILi9ENS5_IJNS4_1CILi1EEESB_SB_EEENS1_35KernelTmaWarpSpecializedCooperativeEEENS5_IJNSA_ILi128EEENSA_ILi256EEENSA_ILi32EEEEEENS_6half_tENS5_IJlSB_lEEESJ_SK_NS4_8TiledMMAINS4_8MMA_AtomIJNS4_4SM904GMMA26MMA_64x256x16_F32F16F16_SSILNSO_5MajorE0ELSQ_0ELNSO_7ScaleInE1ELSR_1EEEEEENS4_6LayoutINS5_IJNSA_ILi2EEESB_SB_EEENS5_IJSB_NSA_ILi0EEESX_EEEEENS5_IJNS4_10UnderscoreES10_S10_EEEEENS4_13SM90_TMA_LOADENS4_14ComposedLayoutINS4_7SwizzleILi2ELi4ELi3EEENS4_18smem_ptr_flag_bitsILi16EEENSU_INS5_IJNSA_ILi8EEESH_EEENS5_IJSH_SB_EEEEEEEvNS4_8identityES13_S1D_vS1E_EENS_8epilogue10collective6detail29Sm90TmaWarpSpecializedAdapterINS1H_15DefaultEpilogueISJ_SK_SK_NS1G_6thread17LinearCombinationISJ_Li1EffLNS1L_9ScaleType4KindE0ELNS_15FloatRoundStyleE2ESJ_EENS1_15EpilogueDefaultEEEEEvvEEEEvNT_6ParamsE --------------------------
	.section	.nv.shared._ZN7cutlass13device_kernelINS_4gemm6kernel13GemmUniversalIN4cute5tupleIJiiiiEEENS1_10collective13CollectiveMmaINS1_34MainloopSm90TmaGmmaWarpSpecializedILi9ENS5_IJNS4_1CILi1EEESB_SB_EEENS1_35KernelTmaWarpSpecializedCooperativeEEENS5_IJNSA_ILi128EEENSA_ILi256EEENSA_ILi32EEEEEENS_6half_tENS5_IJlSB_lEEESJ_SK_NS4_8TiledMMAINS4_8MMA_AtomIJNS4_4SM904GMMA26MMA_64x256x16_F32F16F16_SSILNSO_5MajorE0ELSQ_0ELNSO_7ScaleInE1ELSR_1EEEEEENS4_6LayoutINS5_IJNSA_ILi2EEESB_SB_EEENS5_IJSB_NSA_ILi0EEESX_EEEEENS5_IJNS4_10UnderscoreES10_S10_EEEEENS4_13SM90_TMA_LOADENS4_14ComposedLayoutINS4_7SwizzleILi2ELi4ELi3EEENS4_18smem_ptr_flag_bitsILi16EEENSU_INS5_IJNSA_ILi8EEESH_EEENS5_IJSH_SB_EEEEEEEvNS4_8identityES13_S1D_vS1E_EENS_8epilogue10collective6detail29Sm90TmaWarpSpecializedAdapterINS1H_15DefaultEpilogueISJ_SK_SK_NS1G_6thread17LinearCombinationISJ_Li1EffLNS1L_9ScaleType4KindE0ELNS_15FloatRoundStyleE2ESJ_EENS1_15EpilogueDefaultEEEEEvvEEEEvNT_6ParamsE,"aw",@nobits
	.sectionflags	@""
	.align	16
	.zero		1024


//--------------------- .nv.shared.reserved.0     --------------------------
	.section	.nv.shared.reserved.0,"aw",@nobits
	.weak		__nv_reservedSMEM_offset_0_alias
	.size		__nv_reservedSMEM_offset_0_alias, 0, 0
	.other		__nv_reservedSMEM_offset_0_alias,@"STO_CUDA_RESERVED_SHARED STV_DEFAULT"
__nv_reservedSMEM_offset_0_alias:
	.zero		0


//--------------------- .nv.global                --------------------------
	.section	.nv.global,"aw",@nobits
.nv.global:
	.type		_ZN40_INTERNAL_b27bf7f6_4_k_cu_441de8d0_202664cute1_E,@object
	.size		_ZN40_INTERNAL_b27bf7f6_4_k_cu_441de8d0_202664cute1_E,(_ZN40_INTERNAL_b27bf7f6_4_k_cu_441de8d0_202664cuda3std3__45__cpo6cbeginE - _ZN40_INTERNAL_b27bf7f6_4_k_cu_441de8d0_202664cute1_E)
_ZN40_INTERNAL_b27bf7f6_4_k_cu_441de8d0_202664cute1_E:
	.zero		1
	.type		_ZN40_INTERNAL_b27bf7f6_4_k_cu_441de8d0_202664cuda3std3__45__cpo6cbeginE,@object
	.size		_ZN40_INTERNAL_b27bf7f6_4_k_cu_441de8d0_202664cuda3std3__45__cpo6cbeginE,(_ZN40_INTERNAL_b27bf7f6_4_k_cu_441de8d0_202664cuda3std3__48in_placeE - _ZN40_INTERNAL_b27bf7f6_4_k_cu_441de8d0_202664cuda3std3__45__cpo6cbeginE)
_ZN40_INTERNAL_b27bf7f6_4_k_cu_441de8d0_202664cuda3std3__45__cpo6cbeginE:
	.zero		1
	.type		_ZN40_INTERNAL_b27bf7f6_4_k_cu_441de8d0_202664cuda3std3__48in_placeE,@object
	.size		_ZN40_INTERNAL_b27bf7f6_4_k_cu_441de8d0_202664cuda3std3__48in_placeE,(_ZN40_INTERNAL_b27bf7f6_4_k_cu_441de8d0_202664cuda3std6ranges3__45__cpo9iter_moveE - _ZN40_INTERNAL_b27bf7f6_4_k_cu_441de8d0_202664cuda3std3__48in_placeE)
_ZN40_INTERNAL_b27bf7f6_4_k_cu_441de8d0_202664cuda3std3__48in_placeE:
	.zero		1
	.type		_ZN40_INTERNAL_b27bf7f6_4_k_cu_441de8d0_202664cuda3std6ranges3__45__cpo9iter_moveE,@object
	.size		_ZN40_INTERNAL_b27bf7f6_4_k_cu_441de8d0_202664cuda3std6ranges3__45__cpo9iter_moveE,(_ZN40_INTERNAL_b27bf7f6_4_k_cu_441de8d0_202664cuda3std3__45__cpo5beginE - _ZN40_INTERNAL_b27bf7f6_4_k_cu_441de8d0_202664cuda3std6ranges3__45__cpo9iter_moveE)
_ZN40_INTERNAL_b27bf7f6_4_k_cu_441de8d0_202664cuda3std6ranges3__45__cpo9iter_moveE:
	.zero		1
	.type		_ZN40_INTERNAL_b27bf7f6_4_k_cu_441de8d0_202664cuda3std3__45__cpo5beginE,@object
	.size		_ZN40_INTERNAL_b27bf7f6_4_k_cu_441de8d0_202664cuda3std3__45__cpo5beginE,(_ZN40_INTERNAL_b27bf7f6_4_k_cu_441de8d0_202664cuda3std3__442_GLOBAL__N__b27bf7f6_4_k_cu_441de8d0_202666ignoreE - _ZN40_INTERNAL_b27bf7f6_4_k_cu_441de8d0_202664cuda3std3__45__cpo5beginE)
_ZN40_INTERNAL_b27bf7f6_4_k_cu_441de8d0_202664cuda3std3__45__cpo5beginE:
	.zero		1
	.type		_ZN40_INTERNAL_b27bf7f6_4_k_cu_441de8d0_202664cuda3std3__442_GLOBAL__N__b27bf7f6_4_k_cu_441de8d0_202666ignoreE,@object
	.size		_ZN40_INTERNAL_b27bf7f6_4_k_cu_441de8d0_202664cuda3std3__442_GLOBAL__N__b27bf7f6_4_k_cu_441de8d0_202666ignoreE,(_ZN40_INTERNAL_b27bf7f6_4_k_cu_441de8d0_202664cute7productE - _ZN40_INTERNAL_b27bf7f6_4_k_cu_441de8d0_202664cuda3std3__442_GLOBAL__N__b27bf7f6_4_k_cu_441de8d0_202666ignoreE)
_ZN40_INTERNAL_b27bf7f6_4_k_cu_441de8d0_202664cuda3std3__442_GLOBAL__N__b27bf7f6_4_k_cu_441de8d0_202666ignoreE:
	.zero		1
	.type		_ZN40_INTERNAL_b27bf7f6_4_k_cu_441de8d0_202664cute7productE,@object
	.size		_ZN40_INTERNAL_b27bf7f6_4_k_cu_441de8d0_202664cute7productE,(_ZN40_INTERNAL_b27bf7f6_4_k_cu_441de8d0_202664cuda3std3__45__cpo3endE - _ZN40_INTERNAL_b27bf7f6_4_k_cu_441de8d0_202664cute7productE)
_ZN40_INTERNAL_b27bf7f6_4_k_cu_441de8d0_202664cute7productE:
	.zero		1
	.type		_ZN40_INTERNAL_b27bf7f6_4_k_cu_441de8d0_202664cuda3std3__45__cpo3endE,@object
	.size		_ZN40_INTERNAL_b27bf7f6_4_k_cu_441de8d0_202664cuda3std3__45__cpo3endE,(_ZN40_INTERNAL_b27bf7f6_4_k_cu_441de8d0_202664cuda3std3__419piecewise_constructE - _ZN40_INTERNAL_b27bf7f6_4_k_cu_441de8d0_202664cuda3std3__45__cpo3endE)
_ZN40_INTERNAL_b27bf7f6_4_k_cu_441de8d0_202664cuda3std3__45__cpo3endE:
	.zero		1
	.type		_ZN40_INTERNAL_b27bf7f6_4_k_cu_441de8d0_202664cuda3std3__419piecewise_constructE,@object
	.size		_ZN40_INTERNAL_b27bf7f6_4_k_cu_441de8d0_202664cuda3std3__419piecewise_constructE,(_ZN40_INTERNAL_b27bf7f6_4_k_cu_441de8d0_202664cuda3std3__45__cpo4cendE - _ZN40_INTERNAL_b27bf7f6_4_k_cu_441de8d0_202664cuda3std3__419piecewise_constructE)
_ZN40_INTERNAL_b27bf7f6_4_k_cu_441de8d0_202664cuda3std3__419piecewise_constructE:
	.zero		1
	.type		_ZN40_INTERNAL_b27bf7f6_4_k_cu_441de8d0_202664cuda3std3__45__cpo4cendE,@object
	.size		_ZN40_INTERNAL_b27bf7f6_4_k_cu_441de8d0_202664cuda3std3__45__cpo4cendE,(_ZN40_INTERNAL_b27bf7f6_4_k_cu_441de8d0_202664cuda3std6ranges3__45__cpo4swapE - _ZN40_INTERNAL_b27bf7f6_4_k_cu_441de8d0_202664cuda3std3__45__cpo4cendE)
_ZN40_INTERNAL_b27bf7f6_4_k_cu_441de8d0_202664cuda3std3__45__cpo4cendE:
	.zero		1
	.type		_ZN40_INTERNAL_b27bf7f6_4_k_cu_441de8d0_202664cuda3std6ranges3__45__cpo4swapE,@object
	.size		_ZN40_INTERNAL_b27bf7f6_4_k_cu_441de8d0_202664cuda3std6ranges3__45__cpo4swapE,(.L_8 - _ZN40_INTERNAL_b27bf7f6_4_k_cu_441de8d0_202664cuda3std6ranges3__45__cpo4swapE)
_ZN40_INTERNAL_b27bf7f6_4_k_cu_441de8d0_202664cuda3std6ranges3__45__cpo4swapE:
	.zero		1
.L_8:


//--------------------- .nv.constant0._ZN7cutlass13device_kernelINS_4gemm6kernel13GemmUniversalIN4cute5tupleIJiiiiEEENS1_10collective13CollectiveMmaINS1_34MainloopSm90TmaGmmaWarpSpecializedILi9ENS5_IJNS4_1CILi1EEESB_SB_EEENS1_35KernelTmaWarpSpecializedCooperativeEEENS5_IJNSA_ILi128EEENSA_ILi256EEENSA_ILi32EEEEEENS_6half_tENS5_IJlSB_lEEESJ_SK_NS4_8TiledMMAINS4_8MMA_AtomIJNS4_4SM904GMMA26MMA_64x256x16_F32F16F16_SSILNSO_5MajorE0ELSQ_0ELNSO_7ScaleInE1ELSR_1EEEEEENS4_6LayoutINS5_IJNSA_ILi2EEESB_SB_EEENS5_IJSB_NSA_ILi0EEESX_EEEEENS5_IJNS4_10UnderscoreES10_S10_EEEEENS4_13SM90_TMA_LOADENS4_14ComposedLayoutINS4_7SwizzleILi2ELi4ELi3EEENS4_18smem_ptr_flag_bitsILi16EEENSU_INS5_IJNSA_ILi8EEESH_EEENS5_IJSH_SB_EEEEEEEvNS4_8identityES13_S1D_vS1E_EENS_8epilogue10collective6detail29Sm90TmaWarpSpecializedAdapterINS1H_15DefaultEpilogueISJ_SK_SK_NS1G_6thread17LinearCombinationISJ_Li1EffLNS1L_9ScaleType4KindE0ELNS_15FloatRoundStyleE2ESJ_EENS1_15EpilogueDefaultEEEEEvvEEEEvNT_6ParamsE --------------------------
	.section	.nv.constant0._ZN7cutlass13device_kernelINS_4gemm6kernel13GemmUniversalIN4cute5tupleIJiiiiEEENS1_10collective13CollectiveMmaINS1_34MainloopSm90TmaGmmaWarpSpecializedILi9ENS5_IJNS4_1CILi1EEESB_SB_EEENS1_35KernelTmaWarpSpecializedCooperativeEEENS5_IJNSA_ILi128EEENSA_ILi256EEENSA_ILi32EEEEEENS_6half_tENS5_IJlSB_lEEESJ_SK_NS4_8TiledMMAINS4_8MMA_AtomIJNS4_4SM904GMMA26MMA_64x256x16_F32F16F16_SSILNSO_5MajorE0ELSQ_0ELNSO_7ScaleInE1ELSR_1EEEEEENS4_6LayoutINS5_IJNSA_ILi2EEESB_SB_EEENS5_IJSB_NSA_ILi0EEESX_EEEEENS5_IJNS4_10UnderscoreES10_S10_EEEEENS4_13SM90_TMA_LOADENS4_14ComposedLayoutINS4_7SwizzleILi2ELi4ELi3EEENS4_18smem_ptr_flag_bitsILi16EEENSU_INS5_IJNSA_ILi8EEESH_EEENS5_IJSH_SB_EEEEEEEvNS4_8identityES13_S1D_vS1E_EENS_8epilogue10collective6detail29Sm90TmaWarpSpecializedAdapterINS1H_15DefaultEpilogueISJ_SK_SK_NS1G_6thread17LinearCombinationISJ_Li1EffLNS1L_9ScaleType4KindE0ELNS_15FloatRoundStyleE2ESJ_EENS1_15EpilogueDefaultEEEEEvvEEEEvNT_6ParamsE,"a",@progbits
	.sectionflags	@""
	.align	4
.nv.constant0._ZN7cutlass13device_kernelINS_4gemm6kernel13GemmUniversalIN4cute5tupleIJiiiiEEENS1_10collective13CollectiveMmaINS1_34MainloopSm90TmaGmmaWarpSpecializedILi9ENS5_IJNS4_1CILi1EEESB_SB_EEENS1_35KernelTmaWarpSpecializedCooperativeEEENS5_IJNSA_ILi128EEENSA_ILi256EEENSA_ILi32EEEEEENS_6half_tENS5_IJlSB_lEEESJ_SK_NS4_8TiledMMAINS4_8MMA_AtomIJNS4_4SM904GMMA26MMA_64x256x16_F32F16F16_SSILNSO_5MajorE0ELSQ_0ELNSO_7ScaleInE1ELSR_1EEEEEENS4_6LayoutINS5_IJNSA_ILi2EEESB_SB_EEENS5_IJSB_NSA_ILi0EEESX_EEEEENS5_IJNS4_10UnderscoreES10_S10_EEEEENS4_13SM90_TMA_LOADENS4_14ComposedLayoutINS4_7SwizzleILi2ELi4ELi3EEENS4_18smem_ptr_flag_bitsILi16EEENSU_INS5_IJNSA_ILi8EEESH_EEENS5_IJSH_SB_EEEEEEEvNS4_8identityES13_S1D_vS1E_EENS_8epilogue10collective6detail29Sm90TmaWarpSpecializedAdapterINS1H_15DefaultEpilogueISJ_SK_SK_NS1G_6thread17LinearCombinationISJ_Li1EffLNS1L_9ScaleType4KindE0ELNS_15FloatRoundStyleE2ESJ_EENS1_15EpilogueDefaultEEEEEvvEEEEvNT_6ParamsE:
	.zero		1664


//--------------------- SYMBOLS --------------------------

	.type		.nv.reservedSmem.offset0,@object
	.size		.nv.reservedSmem.offset0,0x4
	.type		__assertfail,@function
